	.version 1.4
	.target sm_13
	// compiled with /usr/local/cuda-5.0/open64/lib//be
	// nvopencc 4.1 built on 2012-09-21

	//-----------------------------------------------------------
	// Compiling kCCMA.compute_13.cpp3.i (/tmp/ccBI#.fJCQkF)
	//-----------------------------------------------------------

	//-----------------------------------------------------------
	// Options:
	//-----------------------------------------------------------
	//  Target:ptx, ISA:sm_13, Endian:little, Pointer Size:64
	//  -O3	(Optimization level)
	//  -g0	(Debug level)
	//  -m2	(Report advisories)
	//-----------------------------------------------------------

	.file	1	"<command-line>"
	.file	2	"kCCMA.compute_13.cudafe2.gpu"
	.file	3	"/home/saifmulla/openmm/OpenMM/platforms/cuda/./src/kernels//cudatypes.h"
	.file	4	"kCCMA.compute_13.cudafe1.gpu"
	.file	5	"/usr/lib/gcc/x86_64-redhat-linux/4.4.7/include/stddef.h"
	.file	6	"/usr/local/cuda-5.0/include/crt/device_runtime.h"
	.file	7	"/usr/local/cuda-5.0/include/host_defines.h"
	.file	8	"/usr/local/cuda-5.0/include/builtin_types.h"
	.file	9	"/usr/local/cuda-5.0/include/device_types.h"
	.file	10	"/usr/local/cuda-5.0/include/driver_types.h"
	.file	11	"/usr/local/cuda-5.0/include/surface_types.h"
	.file	12	"/usr/local/cuda-5.0/include/texture_types.h"
	.file	13	"/usr/local/cuda-5.0/include/vector_types.h"
	.file	14	"/usr/local/cuda-5.0/include/device_launch_parameters.h"
	.file	15	"/usr/local/cuda-5.0/include/crt/storage_class.h"
	.file	16	"/usr/local/cuda-5.0/include/cuComplex.h"
	.file	17	"/usr/local/cuda-5.0/include/cufft.h"
	.file	18	"/home/saifmulla/openmm/OpenMM/platforms/cuda/./src/kernels//kCCMA.cu"
	.file	19	"/usr/local/cuda-5.0/include/common_functions.h"
	.file	20	"/usr/local/cuda-5.0/include/math_functions.h"
	.file	21	"/usr/local/cuda-5.0/include/math_constants.h"
	.file	22	"/usr/local/cuda-5.0/include/device_functions.h"
	.file	23	"/usr/local/cuda-5.0/include/sm_11_atomic_functions.h"
	.file	24	"/usr/local/cuda-5.0/include/sm_12_atomic_functions.h"
	.file	25	"/usr/local/cuda-5.0/include/sm_13_double_functions.h"
	.file	26	"/usr/local/cuda-5.0/include/sm_20_atomic_functions.h"
	.file	27	"/usr/local/cuda-5.0/include/sm_35_atomic_functions.h"
	.file	28	"/usr/local/cuda-5.0/include/sm_20_intrinsics.h"
	.file	29	"/usr/local/cuda-5.0/include/sm_30_intrinsics.h"
	.file	30	"/usr/local/cuda-5.0/include/sm_35_intrinsics.h"
	.file	31	"/usr/local/cuda-5.0/include/surface_functions.h"
	.file	32	"/usr/local/cuda-5.0/include/texture_fetch_functions.h"
	.file	33	"/usr/local/cuda-5.0/include/texture_indirect_functions.h"
	.file	34	"/usr/local/cuda-5.0/include/surface_indirect_functions.h"
	.file	35	"/usr/local/cuda-5.0/include/math_functions_dbl_ptx3.h"

	.const .align 8 .b8 cSim[1224];

	.entry _Z32kComputeCCMAConstraintDirectionsv
	.maxntid 512,1,1
	.maxnctapersm 1
	{
	.reg .u16 %rh<5>;
	.reg .u32 %r<10>;
	.reg .u64 %rd<19>;
	.reg .f32 %f<12>;
	.reg .pred %p<4>;
	.loc	18	59	0
$LDWbegin__Z32kComputeCCMAConstraintDirectionsv:
	.loc	18	63	0
	mov.u16 	%rh1, %ntid.x;
	mov.u16 	%rh2, %ctaid.x;
	mul.wide.u16 	%r1, %rh2, %rh1;
	cvt.u32.u16 	%r2, %tid.x;
	add.u32 	%r3, %r2, %r1;
	mov.s32 	%r4, %r3;
	ld.const.u32 	%r5, [cSim+868];
	setp.ge.u32 	%p1, %r3, %r5;
	@%p1 bra 	$Lt_0_1282;
	cvt.u64.u32 	%rd1, %r3;
	mov.u16 	%rh3, %nctaid.x;
	mul.wide.u16 	%r6, %rh3, %rh1;
	cvt.s64.u32 	%rd2, %r6;
	ld.const.u64 	%rd3, [cSim+1008];
	mul.wide.u32 	%rd4, %r3, 8;
	add.u64 	%rd5, %rd3, %rd4;
	mul.wide.u32 	%rd6, %r6, 8;
	ld.const.u64 	%rd7, [cSim+1016];
	mul.wide.u32 	%rd8, %r3, 16;
	add.u64 	%rd9, %rd7, %rd8;
	mul.wide.u32 	%rd10, %r6, 16;
	ld.const.u64 	%rd11, [cSim+1104];
$Lt_0_1794:
 //<loop> Loop body line 63, nesting depth: 1, estimated iterations: unknown
	ld.global.v2.s32 	{%r7,%r8}, [%rd5+0];
	.loc	18	66	0
	ld.global.f32 	%f1, [%rd9+12];
	.loc	18	67	0
	cvt.s64.s32 	%rd12, %r7;
	mul.wide.s32 	%rd13, %r7, 16;
	add.u64 	%rd14, %rd11, %rd13;
	ld.global.v4.f32 	{%f2,%f3,%f4,_}, [%rd14+0];
	.loc	18	68	0
	cvt.s64.s32 	%rd15, %r8;
	mul.wide.s32 	%rd16, %r8, 16;
	add.u64 	%rd17, %rd11, %rd16;
	ld.global.v4.f32 	{%f5,%f6,%f7,_}, [%rd17+0];
	.loc	18	72	0
	sub.f32 	%f8, %f2, %f5;
	sub.f32 	%f9, %f3, %f6;
	sub.f32 	%f10, %f4, %f7;
	st.global.v4.f32 	[%rd9+0], {%f8,%f9,%f10,%f1};
	add.u32 	%r4, %r6, %r4;
	add.u64 	%rd9, %rd9, %rd10;
	add.u64 	%rd5, %rd5, %rd6;
	setp.lt.u32 	%p2, %r4, %r5;
	@%p2 bra 	$Lt_0_1794;
$Lt_0_1282:
	.loc	18	74	0
	exit;
$LDWend__Z32kComputeCCMAConstraintDirectionsv:
	} // _Z32kComputeCCMAConstraintDirectionsv

	.entry _Z28kComputeCCMAConstraintForcesP6float4b (
		.param .u64 __cudaparm__Z28kComputeCCMAConstraintForcesP6float4b_atomPositions,
		.param .s8 __cudaparm__Z28kComputeCCMAConstraintForcesP6float4b_addOldPosition)
	.maxntid 512,1,1
	.maxnctapersm 1
	{
	.reg .u16 %rh<5>;
	.reg .u32 %r<17>;
	.reg .u64 %rd<26>;
	.reg .f32 %f<45>;
	.reg .pred %p<10>;
	.shared .s32 __cuda_local_var_39124_33_non_const_converged;
	.loc	18	84	0
$LDWbegin__Z28kComputeCCMAConstraintForcesP6float4b:
	cvt.u32.u16 	%r1, %tid.x;
	mov.u32 	%r2, 0;
	setp.ne.u32 	%p1, %r1, %r2;
	@%p1 bra 	$Lt_1_5378;
	.loc	18	90	0
	mov.s32 	%r3, 1;
	st.shared.s32 	[__cuda_local_var_39124_33_non_const_converged], %r3;
$Lt_1_5378:
	.loc	18	91	0
	bar.sync 	0;
	.loc	18	95	0
	mov.u16 	%rh1, %ntid.x;
	mov.u16 	%rh2, %ctaid.x;
	mul.wide.u16 	%r4, %rh2, %rh1;
	add.u32 	%r5, %r4, %r1;
	mov.s32 	%r6, %r5;
	ld.const.u32 	%r7, [cSim+868];
	setp.ge.u32 	%p2, %r5, %r7;
	@%p2 bra 	$Lt_1_5890;
	ld.const.f32 	%f1, [cSim+892];
	add.f32 	%f2, %f1, %f1;
	mov.f32 	%f3, 0f3f800000;     	// 1
	sub.f32 	%f4, %f3, %f2;
	mad.f32 	%f5, %f1, %f1, %f4;
	mov.f32 	%f6, 0f3f800000;     	// 1
	add.f32 	%f7, %f2, %f6;
	mad.f32 	%f8, %f1, %f1, %f7;
	cvt.u64.u32 	%rd1, %r5;
	ld.param.s8 	%r8, [__cudaparm__Z28kComputeCCMAConstraintForcesP6float4b_addOldPosition];
	mov.s32 	%r9, 0;
	setp.ne.s32 	%p3, %r8, %r9;
	mov.u16 	%rh3, %nctaid.x;
	mul.wide.u16 	%r10, %rh3, %rh1;
	cvt.s64.u32 	%rd2, %r10;
	mul.wide.u32 	%rd3, %r5, 4;
	ld.const.u64 	%rd4, [cSim+1008];
	mul.wide.u32 	%rd5, %r5, 8;
	add.u64 	%rd6, %rd4, %rd5;
	mul.wide.u32 	%rd7, %r10, 8;
	ld.const.u64 	%rd8, [cSim+1016];
	mul.wide.u32 	%rd9, %r5, 16;
	add.u64 	%rd10, %rd8, %rd9;
	mul.wide.u32 	%rd11, %r10, 16;
	ld.const.u64 	%rd12, [cSim+1064];
	add.u64 	%rd13, %rd3, %rd12;
	mul.wide.u32 	%rd14, %r10, 4;
	ld.const.u64 	%rd15, [cSim+1024];
	add.u64 	%rd16, %rd3, %rd15;
	ld.shared.s32 	%r11, [__cuda_local_var_39124_33_non_const_converged];
	ld.param.u64 	%rd17, [__cudaparm__Z28kComputeCCMAConstraintForcesP6float4b_atomPositions];
$Lt_1_6402:
 //<loop> Loop body line 95, nesting depth: 1, estimated iterations: unknown
	ld.global.v2.s32 	{%r12,%r13}, [%rd6+0];
	ld.global.v4.f32 	{%f9,%f10,%f11,%f12}, [%rd10+0];
	.loc	18	101	0
	cvt.s64.s32 	%rd18, %r12;
	mul.wide.s32 	%rd19, %r12, 16;
	.loc	18	95	0
	ld.param.u64 	%rd17, [__cudaparm__Z28kComputeCCMAConstraintForcesP6float4b_atomPositions];
	.loc	18	101	0
	add.u64 	%rd20, %rd17, %rd19;
	cvt.s64.s32 	%rd21, %r13;
	mul.wide.s32 	%rd22, %r13, 16;
	add.u64 	%rd23, %rd17, %rd22;
	ld.global.v4.f32 	{%f13,%f14,%f15,_}, [%rd20+0];
	ld.global.v4.f32 	{%f16,%f17,%f18,_}, [%rd23+0];
	sub.f32 	%f19, %f13, %f16;
	sub.f32 	%f20, %f14, %f17;
	sub.f32 	%f21, %f15, %f18;
	@!%p3 bra 	$Lt_1_6658;
	.loc	18	104	0
	add.f32 	%f19, %f9, %f19;
	.loc	18	105	0
	add.f32 	%f20, %f10, %f20;
	.loc	18	106	0
	add.f32 	%f21, %f11, %f21;
$Lt_1_6658:
	.loc	18	113	0
	ld.global.f32 	%f22, [%rd13+0];
	mul.f32 	%f23, %f10, %f20;
	mad.f32 	%f24, %f9, %f19, %f23;
	mad.f32 	%f25, %f11, %f21, %f24;
	mul.f32 	%f26, %f10, %f10;
	mad.f32 	%f27, %f9, %f9, %f26;
	mad.f32 	%f28, %f11, %f11, %f27;
	mov.f32 	%f29, 0f358637bd;    	// 1e-06
	mul.f32 	%f30, %f28, %f29;
	setp.gt.f32 	%p4, %f25, %f30;
	@!%p4 bra 	$Lt_1_7426;
	.loc	18	114	0
	mul.f32 	%f31, %f20, %f20;
	mad.f32 	%f32, %f19, %f19, %f31;
	mad.f32 	%f33, %f21, %f21, %f32;
	mul.f32 	%f34, %f12, %f12;
	sub.f32 	%f35, %f34, %f33;
	mul.f32 	%f36, %f22, %f35;
	div.approx.f32 	%f37, %f36, %f25;
	bra.uni 	$Lt_1_7170;
$Lt_1_7426:
	mov.f32 	%f37, 0f00000000;    	// 0
$Lt_1_7170:
	st.global.f32 	[%rd16+0], %f37;
	mov.u32 	%r14, 0;
	setp.eq.s32 	%p5, %r11, %r14;
	@%p5 bra 	$Lt_1_8194;
	mul.f32 	%f38, %f20, %f20;
	mul.f32 	%f39, %f12, %f12;
	mad.f32 	%f40, %f19, %f19, %f38;
	mad.f32 	%f41, %f21, %f21, %f40;
	mul.f32 	%f42, %f5, %f39;
	setp.lt.f32 	%p6, %f41, %f42;
	@%p6 bra 	$L_1_5122;
	mul.f32 	%f43, %f8, %f39;
	setp.gt.f32 	%p7, %f41, %f43;
	@!%p7 bra 	$Lt_1_8194;
$L_1_5122:
	.loc	18	120	0
	mov.s32 	%r11, 0;
	st.shared.s32 	[__cuda_local_var_39124_33_non_const_converged], %r11;
	.loc	18	121	0
	mov.s32 	%r15, 0;
	ld.const.u64 	%rd24, [cSim+1056];
	st.global.s32 	[%rd24+0], %r15;
$Lt_1_8194:
$L_1_4866:
	add.u32 	%r6, %r10, %r6;
	add.u64 	%rd16, %rd16, %rd14;
	add.u64 	%rd13, %rd13, %rd14;
	add.u64 	%rd10, %rd10, %rd11;
	add.u64 	%rd6, %rd6, %rd7;
	setp.lt.u32 	%p8, %r6, %r7;
	@%p8 bra 	$Lt_1_6402;
$Lt_1_5890:
	.loc	18	124	0
	exit;
$LDWend__Z28kComputeCCMAConstraintForcesP6float4b:
	} // _Z28kComputeCCMAConstraintForcesP6float4b

	.entry _Z31kMultiplyByCCMAConstraintMatrixv
	.maxntid 512,1,1
	.maxnctapersm 1
	{
	.reg .u16 %rh<5>;
	.reg .u32 %r<12>;
	.reg .u64 %rd<19>;
	.reg .f32 %f<5>;
	.reg .pred %p<6>;
	.loc	18	134	0
$LDWbegin__Z31kMultiplyByCCMAConstraintMatrixv:
	ld.const.u64 	%rd1, [cSim+1056];
	ld.global.s32 	%r1, [%rd1+0];
	mov.u32 	%r2, 0;
	setp.eq.s32 	%p1, %r1, %r2;
	@%p1 bra 	$Lt_2_4866;
	bra.uni 	$LBB10__Z31kMultiplyByCCMAConstraintMatrixv;
$Lt_2_4866:
	.loc	18	141	0
	mov.u16 	%rh1, %ntid.x;
	mov.u16 	%rh2, %ctaid.x;
	mul.wide.u16 	%r3, %rh2, %rh1;
	cvt.u32.u16 	%r4, %tid.x;
	add.u32 	%r5, %r4, %r3;
	mov.s32 	%r6, %r5;
	ld.const.u32 	%r7, [cSim+868];
	setp.ge.u32 	%p2, %r5, %r7;
	@%p2 bra 	$LBB10__Z31kMultiplyByCCMAConstraintMatrixv;
	mov.u16 	%rh3, %nctaid.x;
	mul.wide.u16 	%r8, %rh3, %rh1;
	cvt.s64.u32 	%rd2, %r8;
	ld.const.u64 	%rd3, [cSim+1032];
	cvt.u64.u32 	%rd4, %r5;
	mul.wide.u32 	%rd5, %r5, 4;
	add.u64 	%rd6, %rd3, %rd5;
	mul.wide.u32 	%rd7, %r8, 4;
	ld.const.u64 	%rd8, [cSim+1072];
$Lt_2_4354:
 //<loop> Loop body line 141, nesting depth: 1, estimated iterations: unknown
	.loc	18	144	0
	mov.s32 	%r9, %r6;
	mov.f32 	%f1, 0f00000000;     	// 0
$Lt_2_3074:
	.loc	18	147	0
	cvt.u64.u32 	%rd9, %r9;
	mul.wide.u32 	%rd10, %r9, 4;
	add.u64 	%rd11, %rd10, %rd8;
	ld.global.u32 	%r10, [%rd11+0];
	.loc	18	149	0
	setp.ge.u32 	%p3, %r10, %r7;
	@%p3 bra 	$Lt_2_258;
	.loc	18	150	0
	ld.const.u64 	%rd12, [cSim+1024];
	cvt.u64.u32 	%rd13, %r10;
	mul.wide.u32 	%rd14, %r10, 4;
	add.u64 	%rd15, %rd12, %rd14;
	ld.global.f32 	%f2, [%rd15+0];
	ld.const.u64 	%rd16, [cSim+1080];
	add.u64 	%rd17, %rd10, %rd16;
	ld.global.f32 	%f3, [%rd17+0];
	mad.f32 	%f1, %f2, %f3, %f1;
	.loc	18	144	0
	add.u32 	%r9, %r9, %r7;
	.loc	18	150	0
	bra.uni 	$Lt_2_3074;
$Lt_2_258:
	.loc	18	152	0
	st.global.f32 	[%rd6+0], %f1;
	add.u32 	%r6, %r8, %r6;
	add.u64 	%rd6, %rd6, %rd7;
	setp.lt.u32 	%p4, %r6, %r7;
	@%p4 bra 	$Lt_2_4354;
$LBB10__Z31kMultiplyByCCMAConstraintMatrixv:
	.loc	18	154	0
	exit;
$LDWend__Z31kMultiplyByCCMAConstraintMatrixv:
	} // _Z31kMultiplyByCCMAConstraintMatrixv

	.entry _Z24kUpdateCCMAAtomPositionsP6float4i (
		.param .u64 __cudaparm__Z24kUpdateCCMAAtomPositionsP6float4i_atomPositions,
		.param .s32 __cudaparm__Z24kUpdateCCMAAtomPositionsP6float4i_iteration)
	.maxntid 512,1,1
	.maxnctapersm 1
	{
	.reg .u16 %rh<5>;
	.reg .u32 %r<24>;
	.reg .u64 %rd<26>;
	.reg .f32 %f<18>;
	.reg .pred %p<10>;
	.loc	18	164	0
$LDWbegin__Z24kUpdateCCMAAtomPositionsP6float4i:
	ld.const.u64 	%rd1, [cSim+1056];
	ld.global.s32 	%r1, [%rd1+0];
	mov.u32 	%r2, 0;
	setp.eq.s32 	%p1, %r1, %r2;
	@%p1 bra 	$Lt_3_7938;
	bra.uni 	$LBB11__Z24kUpdateCCMAAtomPositionsP6float4i;
$Lt_3_7938:
	.loc	18	169	0
	mov.u16 	%rh1, %ntid.x;
	mov.u16 	%rh2, %ctaid.x;
	mul.wide.u16 	%r3, %rh2, %rh1;
	cvt.u32.u16 	%r4, %tid.x;
	add.u32 	%r5, %r4, %r3;
	mov.s32 	%r6, %r5;
	ld.const.u32 	%r7, [cSim+0];
	setp.ge.u32 	%p2, %r5, %r7;
	@%p2 bra 	$LBB11__Z24kUpdateCCMAAtomPositionsP6float4i;
	ld.param.s32 	%r8, [__cudaparm__Z24kUpdateCCMAAtomPositionsP6float4i_iteration];
	mov.s32 	%r9, 1;
	setp.le.s32 	%p3, %r8, %r9;
	mov.f32 	%f1, 0f3f000000;     	// 0.5
	mov.f32 	%f2, 0f3f800000;     	// 1
	selp.f32 	%f3, %f1, %f2, %p3;
	cvt.u64.u32 	%rd2, %r5;
	mov.u16 	%rh3, %nctaid.x;
	mul.wide.u16 	%r10, %rh3, %rh1;
	mul.wide.u32 	%rd3, %r5, 16;
	cvt.s64.u32 	%rd4, %r10;
	ld.const.u64 	%rd5, [cSim+1048];
	mul.wide.u32 	%rd6, %r5, 4;
	add.u64 	%rd7, %rd5, %rd6;
	mul.wide.u32 	%rd8, %r10, 4;
	ld.param.u64 	%rd9, [__cudaparm__Z24kUpdateCCMAAtomPositionsP6float4i_atomPositions];
$Lt_3_6402:
 //<loop> Loop body line 169, nesting depth: 1, estimated iterations: unknown
	ld.param.u64 	%rd9, [__cudaparm__Z24kUpdateCCMAAtomPositionsP6float4i_atomPositions];
	.loc	18	171	0
	add.u64 	%rd10, %rd3, %rd9;
	ld.global.v4.f32 	{%f4,%f5,%f6,%f7}, [%rd10+0];
	.loc	18	173	0
	ld.global.s32 	%r11, [%rd7+0];
	mov.u32 	%r12, 0;
	setp.le.s32 	%p4, %r11, %r12;
	@%p4 bra 	$Lt_3_6658;
	mov.s32 	%r13, %r11;
	mov.s32 	%r14, %r6;
	ld.const.u64 	%rd11, [cSim+1112];
	add.u64 	%rd12, %rd3, %rd11;
	ld.global.f32 	%f8, [%rd12+12];
	mul.f32 	%f9, %f3, %f8;
	ld.const.u64 	%rd13, [cSim+1016];
	ld.const.u64 	%rd14, [cSim+1032];
	ld.const.u64 	%rd15, [cSim+1040];
	mov.s32 	%r15, 0;
	mov.s32 	%r16, %r13;
$Lt_3_7170:
 //<loop> Loop body line 173, nesting depth: 2, estimated iterations: unknown
	.loc	18	176	0
	cvt.u64.u32 	%rd16, %r14;
	mul.wide.u32 	%rd17, %r14, 4;
	add.u64 	%rd18, %rd15, %rd17;
	ld.global.s32 	%r17, [%rd18+0];
	.loc	18	179	0
	mov.s32 	%r18, 0;
	setp.gt.s32 	%p5, %r17, %r18;
	sub.s32 	%r19, %r17, 1;
	mov.s32 	%r20, -1;
	sub.s32 	%r21, %r20, %r17;
	selp.s32 	%r22, %r19, %r21, %p5;
	cvt.s64.s32 	%rd19, %r22;
	mul.wide.s32 	%rd20, %r22, 4;
	add.u64 	%rd21, %rd14, %rd20;
	ld.global.f32 	%f10, [%rd21+0];
	mul.f32 	%f11, %f10, %f9;
	.loc	18	182	0
	neg.f32 	%f12, %f11;
	not.pred 	%p6, %p5;
	selp.f32 	%f13, %f12, %f11, %p6;
	mul.wide.s32 	%rd22, %r22, 16;
	add.u64 	%rd23, %rd13, %rd22;
	ld.global.v4.f32 	{%f14,%f15,%f16,_}, [%rd23+0];
	mad.f32 	%f4, %f14, %f13, %f4;
	.loc	18	183	0
	mad.f32 	%f5, %f15, %f13, %f5;
	.loc	18	184	0
	mad.f32 	%f6, %f16, %f13, %f6;
	add.s32 	%r15, %r15, 1;
	add.u32 	%r14, %r14, %r7;
	setp.ne.s32 	%p7, %r11, %r15;
	@%p7 bra 	$Lt_3_7170;
$Lt_3_6658:
	st.global.v4.f32 	[%rd10+0], {%f4,%f5,%f6,%f7};
	.loc	18	186	0
	add.u32 	%r6, %r10, %r6;
	add.u64 	%rd7, %rd7, %rd8;
	mul.lo.u64 	%rd24, %rd4, 16;
	add.u64 	%rd3, %rd3, %rd24;
	setp.lt.u32 	%p8, %r6, %r7;
	@%p8 bra 	$Lt_3_6402;
$LBB11__Z24kUpdateCCMAAtomPositionsP6float4i:
	.loc	18	188	0
	exit;
$LDWend__Z24kUpdateCCMAAtomPositionsP6float4i:
	} // _Z24kUpdateCCMAAtomPositionsP6float4i
	.global .align 8 .b8 _ZTVN10__cxxabiv117__class_type_infoE[8];
	.global .align 8 .b8 _ZTVN10__cxxabiv120__si_class_type_infoE[8];
	.global .align 8 .b8 _ZTVSt9exception[40] = {0,0,0,0,0,0,0,0,0,0,0,0,0,0,0,0,0,0,0,0,0,0,0,0,0,0,0,0,0,0,0,0,0,0,0,0,0,0,0,0};
	.global .align 8 .b8 _ZTVN6OpenMM15OpenMMExceptionE[40] = {0,0,0,0,0,0,0,0,0,0,0,0,0,0,0,0,0,0,0,0,0,0,0,0,0,0,0,0,0,0,0,0,0,0,0,0,0,0,0,0};



// ===== COMPILED SASS (sm_100) =====

	.target	sm_100

	.elftype	@"ET_EXEC"


//--------------------- .note.nv.tkinfo           --------------------------
	.section	.note.nv.tkinfo,"",@"SHT_NOTE"
	.sectionflags	@"SHF_NOTE_NV_TKINFO"
	.tkinfo
        /*0018*/ 	.word	0x00000002
        /*0030*/ 	.string	""
        /*0030*/ 	.string	"ptxas"
        /*0030*/ 	.string	"Cuda compilation tools, release 13.0, V13.0.88"
        /*0030*/ 	.string	"Build cuda_13.0.r13.0/compiler.36424714_0"
        /*0030*/ 	.string	"-arch sm_100 "



//--------------------- .note.nv.cuinfo           --------------------------
	.section	.note.nv.cuinfo,"",@"SHT_NOTE"
	.sectionflags	@"SHF_NOTE_NV_CUINFO"
        /*0018*/ 	.short	0x0002
        /*001a*/ 	.short	0x000d
        /*001c*/ 	.short	0x0082
	.zero		2


//--------------------- .nv.info                  --------------------------
	.section	.nv.info,"",@"SHT_CUDA_INFO"
	.align	4


	//----- nvinfo : EIATTR_REGCOUNT
	.align		4
        /*0000*/ 	.byte	0x04, 0x2f
        /*0002*/ 	.short	(.L_6 - .L_5)
	.align		4
.L_5:
        /*0004*/ 	.word	index@(_Z32kComputeCCMAConstraintDirectionsv)
        /*0008*/ 	.word	0x0000001a


	//----- nvinfo : EIATTR_FRAME_SIZE
	.align		4
.L_6:
        /*000c*/ 	.byte	0x04, 0x11
        /*000e*/ 	.short	(.L_8 - .L_7)
	.align		4
.L_7:
        /*0010*/ 	.word	index@(_Z32kComputeCCMAConstraintDirectionsv)
        /*0014*/ 	.word	0x00000000


	//----- nvinfo : EIATTR_REGCOUNT
	.align		4
.L_8:
        /*0018*/ 	.byte	0x04, 0x2f
        /*001a*/ 	.short	(.L_10 - .L_9)
	.align		4
.L_9:
        /*001c*/ 	.word	index@(_Z28kComputeCCMAConstraintForcesP6float4b)
        /*0020*/ 	.word	0x0000001f


	//----- nvinfo : EIATTR_FRAME_SIZE
	.align		4
.L_10:
        /*0024*/ 	.byte	0x04, 0x11
        /*0026*/ 	.short	(.L_12 - .L_11)
	.align		4
.L_11:
        /*0028*/ 	.word	index@(_Z28kComputeCCMAConstraintForcesP6float4b)
        /*002c*/ 	.word	0x00000000


	//----- nvinfo : EIATTR_REGCOUNT
	.align		4
.L_12:
        /*0030*/ 	.byte	0x04, 0x2f
        /*0032*/ 	.short	(.L_14 - .L_13)
	.align		4
.L_13:
        /*0034*/ 	.word	index@(_Z31kMultiplyByCCMAConstraintMatrixv)
        /*0038*/ 	.word	0x0000001a


	//----- nvinfo : EIATTR_FRAME_SIZE
	.align		4
.L_14:
        /*003c*/ 	.byte	0x04, 0x11
        /*003e*/ 	.short	(.L_16 - .L_15)
	.align		4
.L_15:
        /*0040*/ 	.word	index@(_Z31kMultiplyByCCMAConstraintMatrixv)
        /*0044*/ 	.word	0x00000000


	//----- nvinfo : EIATTR_REGCOUNT
	.align		4
.L_16:
        /*0048*/ 	.byte	0x04, 0x2f
        /*004a*/ 	.short	(.L_18 - .L_17)
	.align		4
.L_17:
        /*004c*/ 	.word	index@(_Z24kUpdateCCMAAtomPositionsP6float4i)
        /*0050*/ 	.word	0x00000038


	//----- nvinfo : EIATTR_FRAME_SIZE
	.align		4
.L_18:
        /*0054*/ 	.byte	0x04, 0x11
        /*0056*/ 	.short	(.L_20 - .L_19)
	.align		4
.L_19:
        /*0058*/ 	.word	index@(_Z24kUpdateCCMAAtomPositionsP6float4i)
        /*005c*/ 	.word	0x00000000


	//----- nvinfo : EIATTR_MIN_STACK_SIZE
	.align		4
.L_20:
        /*0060*/ 	.byte	0x04, 0x12
        /*0062*/ 	.short	(.L_22 - .L_21)
	.align		4
.L_21:
        /*0064*/ 	.word	index@(_Z24kUpdateCCMAAtomPositionsP6float4i)
        /*0068*/ 	.word	0x00000000


	//----- nvinfo : EIATTR_MIN_STACK_SIZE
	.align		4
.L_22:
        /*006c*/ 	.byte	0x04, 0x12
        /*006e*/ 	.short	(.L_24 - .L_23)
	.align		4
.L_23:
        /*0070*/ 	.word	index@(_Z31kMultiplyByCCMAConstraintMatrixv)
        /*0074*/ 	.word	0x00000000


	//----- nvinfo : EIATTR_MIN_STACK_SIZE
	.align		4
.L_24:
        /*0078*/ 	.byte	0x04, 0x12
        /*007a*/ 	.short	(.L_26 - .L_25)
	.align		4
.L_25:
        /*007c*/ 	.word	index@(_Z28kComputeCCMAConstraintForcesP6float4b)
        /*0080*/ 	.word	0x00000000


	//----- nvinfo : EIATTR_MIN_STACK_SIZE
	.align		4
.L_26:
        /*0084*/ 	.byte	0x04, 0x12
        /*0086*/ 	.short	(.L_28 - .L_27)
	.align		4
.L_27:
        /*0088*/ 	.word	index@(_Z32kComputeCCMAConstraintDirectionsv)
        /*008c*/ 	.word	0x00000000
.L_28:


//--------------------- .nv.compat                --------------------------
	.section	.nv.compat,"",@"SHT_CUDA_COMPAT_INFO"
	.align	4
        /*0000*/ 	.byte	0x02, 0x09, 0x00, 0x00, 0x02, 0x02, 0x01, 0x00, 0x02, 0x05, 0x05, 0x00, 0x03, 0x07, 0x01, 0x01
        /*0010*/ 	.byte	0x02, 0x03, 0x00, 0x00, 0x02, 0x06, 0x01, 0x00, 0x04, 0x0b, 0x08, 0x00, 0x09, 0x00, 0x00, 0x00
        /*0020*/ 	.byte	0x00, 0x00, 0x00, 0x00


//--------------------- .nv.info._Z24kUpdateCCMAAtomPositionsP6float4i --------------------------
	.section	.nv.info._Z24kUpdateCCMAAtomPositionsP6float4i,"",@"SHT_CUDA_INFO"
	.sectionflags	@""
	.align	4


	//----- nvinfo : EIATTR_CUDA_API_VERSION
	.align		4
        /*0000*/ 	.byte	0x04, 0x37
        /*0002*/ 	.short	(.L_30 - .L_29)
.L_29:
        /*0004*/ 	.word	0x00000082


	//----- nvinfo : EIATTR_KPARAM_INFO
	.align		4
.L_30:
        /*0008*/ 	.byte	0x04, 0x17
        /*000a*/ 	.short	(.L_32 - .L_31)
.L_31:
        /*000c*/ 	.word	0x00000000
        /*0010*/ 	.short	0x0001
        /*0012*/ 	.short	0x0008
        /*0014*/ 	.byte	0x00, 0xf0, 0x11, 0x00


	//----- nvinfo : EIATTR_KPARAM_INFO
	.align		4
.L_32:
        /*0018*/ 	.byte	0x04, 0x17
        /*001a*/ 	.short	(.L_34 - .L_33)
.L_33:
        /*001c*/ 	.word	0x00000000
        /*0020*/ 	.short	0x0000
        /*0022*/ 	.short	0x0000
        /*0024*/ 	.byte	0x00, 0xf0, 0x21, 0x00


	//----- nvinfo : EIATTR_SPARSE_MMA_MASK
	.align		4
.L_34:
        /*0028*/ 	.byte	0x03, 0x50
        /*002a*/ 	.short	0x0000


	//----- nvinfo : EIATTR_MAXREG_COUNT
	.align		4
        /*002c*/ 	.byte	0x03, 0x1b
        /*002e*/ 	.short	0x0080


	//----- nvinfo : EIATTR_MERCURY_ISA_VERSION
	.align		4
        /*0030*/ 	.byte	0x03, 0x5f
        /*0032*/ 	.short	0x0101


	//----- nvinfo : EIATTR_UNUSED_LOAD_BYTE_OFFSET
	.align		4
        /*0034*/ 	.byte	0x04, 0x44
        /*0036*/ 	.short	(.L_36 - .L_35)


	//   ....[0]....
.L_35:
        /*0038*/ 	.word	0x000005a0
        /*003c*/ 	.word	0x00000fff


	//   ....[1]....
        /*0040*/ 	.word	0x000005e0
        /*0044*/ 	.word	0x00000fff


	//   ....[2]....
        /*0048*/ 	.word	0x000005f0
        /*004c*/ 	.word	0x00000fff


	//   ....[3]....
        /*0050*/ 	.word	0x00000630
        /*0054*/ 	.word	0x00000fff


	//   ....[4]....
        /*0058*/ 	.word	0x00000960
        /*005c*/ 	.word	0x00000fff


	//   ....[5]....
        /*0060*/ 	.word	0x00000970
        /*0064*/ 	.word	0x00000fff


	//   ....[6]....
        /*0068*/ 	.word	0x00000b20
        /*006c*/ 	.word	0x00000fff


	//----- nvinfo : EIATTR_VRC_CTA_INIT_COUNT
	.align		4
.L_36:
        /*0070*/ 	.byte	0x02, 0x4a
	.zero		1
	.zero		1


	//----- nvinfo : EIATTR_EXIT_INSTR_OFFSETS
	.align		4
        /*0074*/ 	.byte	0x04, 0x1c
        /*0076*/ 	.short	(.L_38 - .L_37)


	//   ....[0]....
.L_37:
        /*0078*/ 	.word	0x00000050


	//   ....[1]....
        /*007c*/ 	.word	0x000000f0


	//   ....[2]....
        /*0080*/ 	.word	0x00000c70


	//----- nvinfo : EIATTR_MAX_THREADS
	.align		4
.L_38:
        /*0084*/ 	.byte	0x04, 0x05
        /*0086*/ 	.short	(.L_40 - .L_39)
.L_39:
        /*0088*/ 	.word	0x00000200
        /*008c*/ 	.word	0x00000001
        /*0090*/ 	.word	0x00000001


	//----- nvinfo : EIATTR_CRS_STACK_SIZE
	.align		4
.L_40:
        /*0094*/ 	.byte	0x04, 0x1e
        /*0096*/ 	.short	(.L_42 - .L_41)
.L_41:
        /*0098*/ 	.word	0x00000000


	//----- nvinfo : EIATTR_CBANK_PARAM_SIZE
	.align		4
.L_42:
        /*009c*/ 	.byte	0x03, 0x19
        /*009e*/ 	.short	0x000c


	//----- nvinfo : EIATTR_PARAM_CBANK
	.align		4
        /*00a0*/ 	.byte	0x04, 0x0a
        /*00a2*/ 	.short	(.L_44 - .L_43)
	.align		4
.L_43:
        /*00a4*/ 	.word	index@(.nv.constant0._Z24kUpdateCCMAAtomPositionsP6float4i)
        /*00a8*/ 	.short	0x0380
        /*00aa*/ 	.short	0x000c


	//----- nvinfo : EIATTR_SW_WAR
	.align		4
.L_44:
        /*00ac*/ 	.byte	0x04, 0x36
        /*00ae*/ 	.short	(.L_46 - .L_45)
.L_45:
        /*00b0*/ 	.word	0x00000008
.L_46:


//--------------------- .nv.info._Z31kMultiplyByCCMAConstraintMatrixv --------------------------
	.section	.nv.info._Z31kMultiplyByCCMAConstraintMatrixv,"",@"SHT_CUDA_INFO"
	.sectionflags	@""
	.align	4


	//----- nvinfo : EIATTR_CUDA_API_VERSION
	.align		4
        /*0000*/ 	.byte	0x04, 0x37
        /*0002*/ 	.short	(.L_48 - .L_47)
.L_47:
        /*0004*/ 	.word	0x00000082


	//----- nvinfo : EIATTR_SPARSE_MMA_MASK
	.align		4
.L_48:
        /*0008*/ 	.byte	0x03, 0x50
        /*000a*/ 	.short	0x0000


	//----- nvinfo : EIATTR_MAXREG_COUNT
	.align		4
        /*000c*/ 	.byte	0x03, 0x1b
        /*000e*/ 	.short	0x0080


	//----- nvinfo : EIATTR_MERCURY_ISA_VERSION
	.align		4
        /*0010*/ 	.byte	0x03, 0x5f
        /*0012*/ 	.short	0x0101


	//----- nvinfo : EIATTR_VRC_CTA_INIT_COUNT
	.align		4
        /*0014*/ 	.byte	0x02, 0x4a
	.zero		1
	.zero		1


	//----- nvinfo : EIATTR_EXIT_INSTR_OFFSETS
	.align		4
        /*0018*/ 	.byte	0x04, 0x1c
        /*001a*/ 	.short	(.L_50 - .L_49)


	//   ....[0]....
.L_49:
        /*001c*/ 	.word	0x00000050


	//   ....[1]....
        /*0020*/ 	.word	0x000000f0


	//   ....[2]....
        /*0024*/ 	.word	0x000003a0


	//----- nvinfo : EIATTR_MAX_THREADS
	.align		4
.L_50:
        /*0028*/ 	.byte	0x04, 0x05
        /*002a*/ 	.short	(.L_52 - .L_51)
.L_51:
        /*002c*/ 	.word	0x00000200
        /*0030*/ 	.word	0x00000001
        /*0034*/ 	.word	0x00000001


	//----- nvinfo : EIATTR_CRS_STACK_SIZE
	.align		4
.L_52:
        /*0038*/ 	.byte	0x04, 0x1e
        /*003a*/ 	.short	(.L_54 - .L_53)
.L_53:
        /*003c*/ 	.word	0x00000000


	//----- nvinfo : EIATTR_SW_WAR
	.align		4
.L_54:
        /*0040*/ 	.byte	0x04, 0x36
        /*0042*/ 	.short	(.L_56 - .L_55)
.L_55:
        /*0044*/ 	.word	0x00000008
.L_56:


//--------------------- .nv.info._Z28kComputeCCMAConstraintForcesP6float4b --------------------------
	.section	.nv.info._Z28kComputeCCMAConstraintForcesP6float4b,"",@"SHT_CUDA_INFO"
	.sectionflags	@""
	.align	4


	//----- nvinfo : EIATTR_CUDA_API_VERSION
	.align		4
        /*0000*/ 	.byte	0x04, 0x37
        /*0002*/ 	.short	(.L_58 - .L_57)
.L_57:
        /*0004*/ 	.word	0x00000082


	//----- nvinfo : EIATTR_KPARAM_INFO
	.align		4
.L_58:
        /*0008*/ 	.byte	0x04, 0x17
        /*000a*/ 	.short	(.L_60 - .L_59)
.L_59:
        /*000c*/ 	.word	0x00000000
        /*0010*/ 	.short	0x0001
        /*0012*/ 	.short	0x0008
        /*0014*/ 	.byte	0x00, 0xf0, 0x05, 0x00


	//----- nvinfo : EIATTR_KPARAM_INFO
	.align		4
.L_60:
        /*0018*/ 	.byte	0x04, 0x17
        /*001a*/ 	.short	(.L_62 - .L_61)
.L_61:
        /*001c*/ 	.word	0x00000000
        /*0020*/ 	.short	0x0000
        /*0022*/ 	.short	0x0000
        /*0024*/ 	.byte	0x00, 0xf0, 0x21, 0x00


	//----- nvinfo : EIATTR_SPARSE_MMA_MASK
	.align		4
.L_62:
        /*0028*/ 	.byte	0x03, 0x50
        /*002a*/ 	.short	0x0000


	//----- nvinfo : EIATTR_MAXREG_COUNT
	.align		4
        /*002c*/ 	.byte	0x03, 0x1b
        /*002e*/ 	.short	0x0080


	//----- nvinfo : EIATTR_NUM_BARRIERS
	.align		4
        /*0030*/ 	.byte	0x02, 0x4c
        /*0032*/ 	.byte	0x01
	.zero		1


	//----- nvinfo : EIATTR_MERCURY_ISA_VERSION
	.align		4
        /*0034*/ 	.byte	0x03, 0x5f
        /*0036*/ 	.short	0x0101


	//----- nvinfo : EIATTR_UNUSED_LOAD_BYTE_OFFSET
	.align		4
        /*0038*/ 	.byte	0x04, 0x44
        /*003a*/ 	.short	(.L_64 - .L_63)


	//   ....[0]....
.L_63:
        /*003c*/ 	.word	0x00000330
        /*0040*/ 	.word	0x00000fff


	//   ....[1]....
        /*0044*/ 	.word	0x00000340
        /*0048*/ 	.word	0x00000fff


	//----- nvinfo : EIATTR_VRC_CTA_INIT_COUNT
	.align		4
.L_64:
        /*004c*/ 	.byte	0x02, 0x4a
	.zero		1
	.zero		1


	//----- nvinfo : EIATTR_EXIT_INSTR_OFFSETS
	.align		4
        /*0050*/ 	.byte	0x04, 0x1c
        /*0052*/ 	.short	(.L_66 - .L_65)


	//   ....[0]....
.L_65:
        /*0054*/ 	.word	0x00000110


	//   ....[1]....
        /*0058*/ 	.word	0x00000650


	//----- nvinfo : EIATTR_MAX_THREADS
	.align		4
.L_66:
        /*005c*/ 	.byte	0x04, 0x05
        /*005e*/ 	.short	(.L_68 - .L_67)
.L_67:
        /*0060*/ 	.word	0x00000200
        /*0064*/ 	.word	0x00000001
        /*0068*/ 	.word	0x00000001


	//----- nvinfo : EIATTR_CRS_STACK_SIZE
	.align		4
.L_68:
        /*006c*/ 	.byte	0x04, 0x1e
        /*006e*/ 	.short	(.L_70 - .L_69)
.L_69:
        /*0070*/ 	.word	0x00000000


	//----- nvinfo : EIATTR_CBANK_PARAM_SIZE
	.align		4
.L_70:
        /*0074*/ 	.byte	0x03, 0x19
        /*0076*/ 	.short	0x0009


	//----- nvinfo : EIATTR_PARAM_CBANK
	.align		4
        /*0078*/ 	.byte	0x04, 0x0a
        /*007a*/ 	.short	(.L_72 - .L_71)
	.align		4
.L_71:
        /*007c*/ 	.word	index@(.nv.constant0._Z28kComputeCCMAConstraintForcesP6float4b)
        /*0080*/ 	.short	0x0380
        /*0082*/ 	.short	0x0009


	//----- nvinfo : EIATTR_SW_WAR
	.align		4
.L_72:
        /*0084*/ 	.byte	0x04, 0x36
        /*0086*/ 	.short	(.L_74 - .L_73)
.L_73:
        /*0088*/ 	.word	0x00000008
.L_74:


//--------------------- .nv.info._Z32kComputeCCMAConstraintDirectionsv --------------------------
	.section	.nv.info._Z32kComputeCCMAConstraintDirectionsv,"",@"SHT_CUDA_INFO"
	.sectionflags	@""
	.align	4


	//----- nvinfo : EIATTR_CUDA_API_VERSION
	.align		4
        /*0000*/ 	.byte	0x04, 0x37
        /*0002*/ 	.short	(.L_76 - .L_75)
.L_75:
        /*0004*/ 	.word	0x00000082


	//----- nvinfo : EIATTR_SPARSE_MMA_MASK
	.align		4
.L_76:
        /*0008*/ 	.byte	0x03, 0x50
        /*000a*/ 	.short	0x0000


	//----- nvinfo : EIATTR_MAXREG_COUNT
	.align		4
        /*000c*/ 	.byte	0x03, 0x1b
        /*000e*/ 	.short	0x0080


	//----- nvinfo : EIATTR_MERCURY_ISA_VERSION
	.align		4
        /*0010*/ 	.byte	0x03, 0x5f
        /*0012*/ 	.short	0x0101


	//----- nvinfo : EIATTR_UNUSED_LOAD_BYTE_OFFSET
	.align		4
        /*0014*/ 	.byte	0x04, 0x44
        /*0016*/ 	.short	(.L_78 - .L_77)


	//   ....[0]....
.L_77:
        /*0018*/ 	.word	0x000001a0
        /*001c*/ 	.word	0x00000fff


	//   ....[1]....
        /*0020*/ 	.word	0x000001b0
        /*0024*/ 	.word	0x00000fff


	//----- nvinfo : EIATTR_VRC_CTA_INIT_COUNT
	.align		4
.L_78:
        /*0028*/ 	.byte	0x02, 0x4a
	.zero		1
	.zero		1


	//----- nvinfo : EIATTR_EXIT_INSTR_OFFSETS
	.align		4
        /*002c*/ 	.byte	0x04, 0x1c
        /*002e*/ 	.short	(.L_80 - .L_79)


	//   ....[0]....
.L_79:
        /*0030*/ 	.word	0x000000a0


	//   ....[1]....
        /*0034*/ 	.word	0x00000240


	//----- nvinfo : EIATTR_MAX_THREADS
	.align		4
.L_80:
        /*0038*/ 	.byte	0x04, 0x05
        /*003a*/ 	.short	(.L_82 - .L_81)
.L_81:
        /*003c*/ 	.word	0x00000200
        /*0040*/ 	.word	0x00000001
        /*0044*/ 	.word	0x00000001


	//----- nvinfo : EIATTR_CRS_STACK_SIZE
	.align		4
.L_82:
        /*0048*/ 	.byte	0x04, 0x1e
        /*004a*/ 	.short	(.L_84 - .L_83)
.L_83:
        /*004c*/ 	.word	0x00000000


	//----- nvinfo : EIATTR_SW_WAR
	.align		4
.L_84:
        /*0050*/ 	.byte	0x04, 0x36
        /*0052*/ 	.short	(.L_86 - .L_85)
.L_85:
        /*0054*/ 	.word	0x00000008
.L_86:


//--------------------- .nv.callgraph             --------------------------
	.section	.nv.callgraph,"",@"SHT_CUDA_CALLGRAPH"
	.align	4
	.sectionentsize	8
	.align		4
        /*0000*/ 	.word	0x00000000
	.align		4
        /*0004*/ 	.word	0xffffffff
	.align		4
        /*0008*/ 	.word	0x00000000
	.align		4
        /*000c*/ 	.word	0xfffffffe
	.align		4
        /*0010*/ 	.word	0x00000000
	.align		4
        /*0014*/ 	.word	0xfffffffd
	.align		4
        /*0018*/ 	.word	0x00000000
	.align		4
        /*001c*/ 	.word	0xfffffffc


//--------------------- .nv.constant3             --------------------------
	.section	.nv.constant3,"a",@progbits
	.align	8
.nv.constant3:
	.type		cSim,@object
	.size		cSim,(.L_0 - cSim)
cSim:
	.zero		1224
.L_0:


//--------------------- .nv.constant4             --------------------------
	.section	.nv.constant4,"a",@progbits
	.align	8
	.align		8
.nv.constant4:
        /*0000*/ 	.dword	_ZTVN10__cxxabiv117__class_type_infoE
	.align		8
        /*0008*/ 	.dword	_ZTVN10__cxxabiv120__si_class_type_infoE
	.align		8
        /*0010*/ 	.dword	_ZTVSt9exception
	.align		8
        /*0018*/ 	.dword	_ZTVN6OpenMM15OpenMMExceptionE


//--------------------- .text._Z24kUpdateCCMAAtomPositionsP6float4i --------------------------
	.section	.text._Z24kUpdateCCMAAtomPositionsP6float4i,"ax",@progbits
	.align	128
.text._Z24kUpdateCCMAAtomPositionsP6float4i:
        .type           _Z24kUpdateCCMAAtomPositionsP6float4i,@function
        .size           _Z24kUpdateCCMAAtomPositionsP6float4i,(.L_x_22 - _Z24kUpdateCCMAAtomPositionsP6float4i)
        .other          _Z24kUpdateCCMAAtomPositionsP6float4i,@"STO_CUDA_ENTRY STV_DEFAULT"
_Z24kUpdateCCMAAtomPositionsP6float4i:
[----:B------:R-:W-:Y:S08]  /*0000*/  LDC R1, c[0x0][0x37c] ;  /* 0x0000df00ff017b82 */ /* 0x000ff00000000800 */
[----:B------:R-:W0:Y:S01]  /*0010*/  LDC.64 R2, c[0x3][0x420] ;  /* 0x00c10800ff027b82 */ /* 0x000e220000000a00 */
[----:B------:R-:W0:Y:S02]  /*0020*/  LDCU.64 UR6, c[0x0][0x358] ;  /* 0x00006b00ff0677ac */ /* 0x000e240008000a00 */
[----:B0-----:R-:W2:Y:S02]  /*0030*/  LDG.E R2, desc[UR6][R2.64] ;  /* 0x0000000602027981 */ /* 0x001ea4000c1e1900 */
[----:B--2---:R-:W-:-:S13]  /*0040*/  ISETP.NE.AND P0, PT, R2, RZ, PT ;  /* 0x000000ff0200720c */ /* 0x004fda0003f05270 */
[----:B------:R-:W-:Y:S05]  /*0050*/  @P0 EXIT ;  /* 0x000000000000094d */ /* 0x000fea0003800000 */
[----:B------:R-:W0:Y:S01]  /*0060*/  S2R R3, SR_CTAID.X ;  /* 0x0000000000037919 */ /* 0x000e220000002500 */
[----:B------:R-:W1:Y:S01]  /*0070*/  LDCU UR4, c[0x0][0x360] ;  /* 0x00006c00ff0477ac */ /* 0x000e620008000800 */
[----:B------:R-:W2:Y:S01]  /*0080*/  S2R R0, SR_TID.X ;  /* 0x0000000000007919 */ /* 0x000ea20000002100 */
[----:B------:R-:W3:Y:S01]  /*0090*/  LDCU UR5, c[0x3][URZ] ;  /* 0x00c00000ff0577ac */ /* 0x000ee20008000800 */
[----:B-1----:R-:W-:Y:S01]  /*00a0*/  ULOP3.LUT UR4, UR4, 0xffff, URZ, 0xc0, !UPT ;  /* 0x0000ffff04047892 */ /* 0x002fe2000f8ec0ff */
[----:B0-----:R-:W-:Y:S02]  /*00b0*/  LOP3.LUT R3, R3, 0xffff, RZ, 0xc0, !PT ;  /* 0x0000ffff03037812 */ /* 0x001fe400078ec0ff */
[----:B--2---:R-:W-:-:S05]  /*00c0*/  LOP3.LUT R0, R0, 0xffff, RZ, 0xc0, !PT ;  /* 0x0000ffff00007812 */ /* 0x004fca00078ec0ff */
[----:B------:R-:W-:-:S05]  /*00d0*/  IMAD R3, R3, UR4, R0 ;  /* 0x0000000403037c24 */ /* 0x000fca000f8e0200 */
[----:B---3--:R-:W-:-:S13]  /*00e0*/  ISETP.GE.U32.AND P0, PT, R3, UR5, PT ;  /* 0x0000000503007c0c */ /* 0x008fda000bf06070 */
[----:B------:R-:W-:Y:S05]  /*00f0*/  @P0 EXIT ;  /* 0x000000000000094d */ /* 0x000fea0003800000 */
[----:B------:R-:W0:Y:S01]  /*0100*/  LDC R5, c[0x0][0x370] ;  /* 0x0000dc00ff057b82 */ /* 0x000e220000000800 */
[----:B------:R-:W-:Y:S02]  /*0110*/  HFMA2 R4, -RZ, RZ, 1.75, 0 ;  /* 0x3f000000ff047431 */ /* 0x000fe400000001ff */
[----:B------:R-:W-:Y:S01]  /*0120*/  IMAD.WIDE.U32 R36, R3, 0x10, RZ ;  /* 0x0000001003247825 */ /* 0x000fe200078e00ff */
[----:B------:R-:W1:Y:S02]  /*0130*/  LDCU UR9, c[0x3][URZ] ;  /* 0x00c00000ff0977ac */ /* 0x000e640008000800 */
[----:B------:R-:W-:Y:S02]  /*0140*/  MOV R38, R36 ;  /* 0x0000002400267202 */ /* 0x000fe40000000f00 */
[----:B------:R-:W2:Y:S01]  /*0150*/  LDC R0, c[0x0][0x388] ;  /* 0x0000e200ff007b82 */ /* 0x000ea20000000800 */
[----:B------:R-:W-:Y:S01]  /*0160*/  MOV R36, R3 ;  /* 0x0000000300247202 */ /* 0x000fe20000000f00 */
[----:B------:R-:W3:Y:S06]  /*0170*/  LDCU UR8, c[0x3][URZ] ;  /* 0x00c00000ff0877ac */ /* 0x000eec0008000800 */
[----:B------:R-:W4:Y:S01]  /*0180*/  LDC.64 R6, c[0x3][0x418] ;  /* 0x00c10600ff067b82 */ /* 0x000f220000000a00 */
[----:B0-----:R-:W-:-:S05]  /*0190*/  LOP3.LUT R5, R5, 0xffff, RZ, 0xc0, !PT ;  /* 0x0000ffff05057812 */ /* 0x001fca00078ec0ff */
[----:B------:R-:W-:Y:S01]  /*01a0*/  IMAD R5, R5, UR4, RZ ;  /* 0x0000000405057c24 */ /* 0x000fe2000f8e02ff */
[----:B--2---:R-:W-:-:S04]  /*01b0*/  ISETP.GT.AND P0, PT, R0, 0x1, PT ;  /* 0x000000010000780c */ /* 0x004fc80003f04270 */
[----:B------:R-:W-:Y:S01]  /*01c0*/  FSEL R4, R4, 1, !P0 ;  /* 0x3f80000004047808 */ /* 0x000fe20004000000 */
[----:B-1-34-:R-:W-:-:S08]  /*01d0*/  IMAD.WIDE.U32 R6, R3, 0x4, R6 ;  /* 0x0000000403067825 */ /* 0x01afd000078e0006 */
.L_x_9:
[----:B------:R-:W0:Y:S01]  /*01e0*/  LDCU.64 UR4, c[0x0][0x380] ;  /* 0x00007000ff0477ac */ /* 0x000e220008000a00 */
[----:B------:R-:W2:Y:S01]  /*01f0*/  LDG.E R3, desc[UR6][R6.64] ;  /* 0x0000000606037981 */ /* 0x000ea2000c1e1900 */
[----:B0-----:R-:W-:-:S04]  /*0200*/  IADD3 R8, P0, PT, R38, UR4, RZ ;  /* 0x0000000426087c10 */ /* 0x001fc8000ff1e0ff */
[----:B------:R-:W-:-:S05]  /*0210*/  IADD3.X R9, PT, PT, R37, UR5, RZ, P0, !PT ;  /* 0x0000000525097c10 */ /* 0x000fca00087fe4ff */
[----:B------:R0:W5:Y:S01]  /*0220*/  LDG.E.128 R12, desc[UR6][R8.64] ;  /* 0x00000006080c7981 */ /* 0x000162000c1e1d00 */
[----:B------:R-:W-:Y:S01]  /*0230*/  BSSY.RECONVERGENT B1, `(.L_x_0) ;  /* 0x0000099000017945 */ /* 0x000fe20003800200 */
[----:B--2---:R-:W-:-:S13]  /*0240*/  ISETP.GT.AND P0, PT, R3, RZ, PT ;  /* 0x000000ff0300720c */ /* 0x004fda0003f04270 */
[----:B0-----:R-:W-:Y:S05]  /*0250*/  @!P0 BRA `(.L_x_1) ;  /* 0x0000000800588947 */ /* 0x001fea0003800000 */
[----:B------:R-:W0:Y:S01]  /*0260*/  LDCU.64 UR4, c[0x3][0x458] ;  /* 0x00c08b00ff0477ac */ /* 0x000e220008000a00 */
[----:B------:R-:W1:Y:S08]  /*0270*/  LDC.64 R10, c[0x3][0x410] ;  /* 0x00c10400ff0a7b82 */ /* 0x000e700000000a00 */
[----:B------:R-:W2:Y:S08]  /*0280*/  LDC.64 R32, c[0x3][0x408] ;  /* 0x00c10200ff207b82 */ /* 0x000eb00000000a00 */
[----:B------:R-:W3:Y:S01]  /*0290*/  LDC.64 R34, c[0x3][0x3f8] ;  /* 0x00c0fe00ff227b82 */ /* 0x000ee20000000a00 */
[----:B0-----:R-:W-:-:S04]  /*02a0*/  IADD3 R16, P0, PT, R38, UR4, RZ ;  /* 0x0000000426107c10 */ /* 0x001fc8000ff1e0ff */
[----:B------:R-:W-:-:S06]  /*02b0*/  IADD3.X R17, PT, PT, R37, UR5, RZ, P0, !PT ;  /* 0x0000000525117c10 */ /* 0x000fcc00087fe4ff */
[----:B------:R-:W4:Y:S01]  /*02c0*/  LDG.E R17, desc[UR6][R16.64+0xc] ;  /* 0x00000c0610117981 */ /* 0x000f22000c1e1900 */
[----:B------:R-:W-:Y:S01]  /*02d0*/  ISETP.GT.AND P0, PT, R3, RZ, PT ;  /* 0x000000ff0300720c */ /* 0x000fe20003f04270 */
[----:B------:R-:W-:Y:S01]  /*02e0*/  BSSY.RELIABLE B0, `(.L_x_2) ;  /* 0x000007b000007945 */ /* 0x000fe20003800100 */
[----:B------:R-:W-:Y:S01]  /*02f0*/  HFMA2 R2, -RZ, RZ, 0, 0 ;  /* 0x00000000ff027431 */ /* 0x000fe200000001ff */
[----:B------:R-:W-:Y:S01]  /*0300*/  MOV R39, R36 ;  /* 0x0000002400277202 */ /* 0x000fe20000000f00 */
[----:B----4-:R-:W-:-:S09]  /*0310*/  FMUL.FTZ R0, R4, R17 ;  /* 0x0000001104007220 */ /* 0x010fd20000410000 */
[----:B-123--:R-:W-:Y:S05]  /*0320*/  @!P0 BRA `(.L_x_3) ;  /* 0x0000000400d88947 */ /* 0x00efea0003800000 */
[----:B------:R-:W-:Y:S01]  /*0330*/  IADD3 R16, PT, PT, R3, -R2, RZ ;  /* 0x8000000203107210 */ /* 0x000fe20007ffe0ff */
[----:B------:R-:W-:Y:S01]  /*0340*/  BSSY.RECONVERGENT B2, `(.L_x_4) ;  /* 0x0000048000027945 */ /* 0x000fe20003800200 */
[----:B------:R-:W-:Y:S02]  /*0350*/  PLOP3.LUT P0, PT, PT, PT, PT, 0x80, 0x8 ;  /* 0x000000000008781c */ /* 0x000fe40003f0f070 */
[----:B------:R-:W-:-:S13]  /*0360*/  ISETP.GT.AND P1, PT, R16, 0x3, PT ;  /* 0x000000031000780c */ /* 0x000fda0003f24270 */
[----:B------:R-:W-:Y:S05]  /*0370*/  @!P1 BRA `(.L_x_5) ;  /* 0x0000000400109947 */ /* 0x000fea0003800000 */
[----:B------:R-:W0:Y:S01]  /*0380*/  LDC.64 R40, c[0x3][0x410] ;  /* 0x00c10400ff287b82 */ /* 0x000e220000000a00 */
[----:B------:R-:W-:Y:S02]  /*0390*/  PLOP3.LUT P0, PT, PT, PT, PT, 0x8, 0x80 ;  /* 0x000000000080781c */ /* 0x000fe40003f0e170 */
[----:B------:R-:W-:-:S05]  /*03a0*/  IADD3 R47, PT, PT, R3, -0x3, RZ ;  /* 0xfffffffd032f7810 */ /* 0x000fca0007ffe0ff */
[----:B------:R-:W1:Y:S08]  /*03b0*/  LDC.64 R42, c[0x3][0x408] ;  /* 0x00c10200ff2a7b82 */ /* 0x000e700000000a00 */
[----:B------:R-:W2:Y:S02]  /*03c0*/  LDC.64 R44, c[0x3][0x3f8] ;  /* 0x00c0fe00ff2c7b82 */ /* 0x000ea40000000a00 */
.L_x_6:
[C---:B------:R-:W-:Y:S01]  /*03d0*/  IADD3 R21, PT, PT, R39.reuse, UR8, RZ ;  /* 0x0000000827157c10 */ /* 0x040fe2000fffe0ff */
[----:B0-----:R-:W-:-:S03]  /*03e0*/  IMAD.WIDE.U32 R16, R39, 0x4, R40 ;  /* 0x0000000427107825 */ /* 0x001fc600078e0028 */
[C---:B------:R-:W-:Y:S01]  /*03f0*/  IADD3 R39, PT, PT, R21.reuse, UR8, RZ ;  /* 0x0000000815277c10 */ /* 0x040fe2000fffe0ff */
[--C-:B------:R-:W-:Y:S02]  /*0400*/  IMAD.WIDE.U32 R18, R21, 0x4, R40.reuse ;  /* 0x0000000415127825 */ /* 0x100fe400078e0028 */
[----:B------:R-:W3:Y:S02]  /*0410*/  LDG.E R16, desc[UR6][R16.64] ;  /* 0x0000000610107981 */ /* 0x000ee4000c1e1900 */
[C-C-:B------:R-:W-:Y:S01]  /*0420*/  IMAD.WIDE.U32 R20, R39.reuse, 0x4, R40.reuse ;  /* 0x0000000427147825 */ /* 0x140fe200078e0028 */
[----:B------:R-:W-:Y:S01]  /*0430*/  IADD3 R39, PT, PT, R39, UR8, RZ ;  /* 0x0000000827277c10 */ /* 0x000fe2000fffe0ff */
[----:B------:R-:W4:Y:S04]  /*0440*/  LDG.E R18, desc[UR6][R18.64] ;  /* 0x0000000612127981 */ /* 0x000f28000c1e1900 */
[----:B------:R-:W2:Y:S01]  /*0450*/  LDG.E R20, desc[UR6][R20.64] ;  /* 0x0000000614147981 */ /* 0x000ea2000c1e1900 */
[----:B------:R-:W-:-:S06]  /*0460*/  IMAD.WIDE.U32 R26, R39, 0x4, R40 ;  /* 0x00000004271a7825 */ /* 0x000fcc00078e0028 */
[----:B------:R-:W2:Y:S01]  /*0470*/  LDG.E R26, desc[UR6][R26.64] ;  /* 0x000000061a1a7981 */ /* 0x000ea2000c1e1900 */
[C---:B---3--:R-:W-:Y:S02]  /*0480*/  ISETP.GT.AND P1, PT, R16.reuse, RZ, PT ;  /* 0x000000ff1000720c */ /* 0x048fe40003f24270 */
[----:B------:R-:W-:Y:S02]  /*0490*/  IADD3 R17, PT, PT, R16, -0x1, RZ ;  /* 0xffffffff10117810 */ /* 0x000fe40007ffe0ff */
[C---:B----4-:R-:W-:Y:S02]  /*04a0*/  ISETP.GT.AND P2, PT, R18.reuse, RZ, PT ;  /* 0x000000ff1200720c */ /* 0x050fe40003f44270 */
[----:B------:R-:W-:Y:S02]  /*04b0*/  IADD3 R24, PT, PT, R18, -0x1, RZ ;  /* 0xffffffff12187810 */ /* 0x000fe40007ffe0ff */
[C---:B--2---:R-:W-:Y:S02]  /*04c0*/  ISETP.GT.AND P3, PT, R20.reuse, RZ, PT ;  /* 0x000000ff1400720c */ /* 0x044fe40003f64270 */
[----:B------:R-:W-:-:S03]  /*04d0*/  IADD3 R25, PT, PT, R20, -0x1, RZ ;  /* 0xffffffff14197810 */ /* 0x000fc60007ffe0ff */
[----:B------:R-:W-:Y:S02]  /*04e0*/  @!P1 IADD3 R17, PT, PT, -R16, -0x1, RZ ;  /* 0xffffffff10119810 */ /* 0x000fe40007ffe1ff */
[----:B------:R-:W-:Y:S02]  /*04f0*/  ISETP.GT.AND P4, PT, R26, RZ, PT ;  /* 0x000000ff1a00720c */ /* 0x000fe40003f84270 */
[----:B------:R-:W-:Y:S01]  /*0500*/  @!P2 IADD3 R24, PT, PT, -R18, -0x1, RZ ;  /* 0xffffffff1218a810 */ /* 0x000fe20007ffe1ff */
[----:B-1----:R-:W-:-:S03]  /*0510*/  IMAD.WIDE R22, R17, 0x4, R42 ;  /* 0x0000000411167825 */ /* 0x002fc600078e022a */
[----:B------:R-:W-:Y:S01]  /*0520*/  @!P3 IADD3 R25, PT, PT, -R20, -0x1, RZ ;  /* 0xffffffff1419b810 */ /* 0x000fe20007ffe1ff */
[----:B------:R-:W-:Y:S01]  /*0530*/  IMAD.WIDE R30, R24, 0x4, R42 ;  /* 0x00000004181e7825 */ /* 0x000fe200078e022a */
[----:B------:R-:W2:Y:S01]  /*0540*/  LDG.E R49, desc[UR6][R22.64] ;  /* 0x0000000616317981 */ /* 0x000ea2000c1e1900 */
[C---:B------:R-:W-:Y:S02]  /*0550*/  IADD3 R29, PT, PT, R26.reuse, -0x1, RZ ;  /* 0xffffffff1a1d7810 */ /* 0x040fe40007ffe0ff */
[----:B------:R-:W-:Y:S01]  /*0560*/  IMAD.WIDE R16, R17, 0x10, R44 ;  /* 0x0000001011107825 */ /* 0x000fe200078e022c */
[----:B------:R-:W3:Y:S01]  /*0570*/  LDG.E R53, desc[UR6][R30.64] ;  /* 0x000000061e357981 */ /* 0x000ee2000c1e1900 */
[----:B------:R-:W-:Y:S02]  /*0580*/  @!P4 IADD3 R29, PT, PT, -R26, -0x1, RZ ;  /* 0xffffffff1a1dc810 */ /* 0x000fe40007ffe1ff */
[----:B------:R-:W-:Y:S02]  /*0590*/  IMAD.WIDE R50, R25, 0x4, R42 ;  /* 0x0000000419327825 */ /* 0x000fe400078e022a */
[----:B------:R-:W4:Y:S02]  /*05a0*/  LDG.E.128 R16, desc[UR6][R16.64] ;  /* 0x0000000610107981 */ /* 0x000f24000c1e1d00 */
[----:B------:R-:W-:-:S02]  /*05b0*/  IMAD.WIDE R20, R24, 0x10, R44 ;  /* 0x0000001018147825 */ /* 0x000fc400078e022c */
[----:B------:R0:W4:Y:S02]  /*05c0*/  LDG.E R46, desc[UR6][R50.64] ;  /* 0x00000006322e7981 */ /* 0x000124000c1e1900 */
[----:B------:R-:W-:Y:S02]  /*05d0*/  IMAD.WIDE R24, R25, 0x10, R44 ;  /* 0x0000001019187825 */ /* 0x000fe400078e022c */
[----:B------:R-:W4:Y:S04]  /*05e0*/  LDG.E.128 R20, desc[UR6][R20.64] ;  /* 0x0000000614147981 */ /* 0x000f28000c1e1d00 */
[----:B------:R-:W4:Y:S01]  /*05f0*/  LDG.E.128 R24, desc[UR6][R24.64] ;  /* 0x0000000618187981 */ /* 0x000f22000c1e1d00 */
[----:B0-----:R-:W-:-:S05]  /*0600*/  IMAD.WIDE R50, R29, 0x4, R42 ;  /* 0x000000041d327825 */ /* 0x001fca00078e022a */
[----:B------:R-:W4:Y:S01]  /*0610*/  LDG.E R48, desc[UR6][R50.64] ;  /* 0x0000000632307981 */ /* 0x000f22000c1e1900 */
[----:B------:R-:W-:-:S06]  /*0620*/  IMAD.WIDE R28, R29, 0x10, R44 ;  /* 0x000000101d1c7825 */ /* 0x000fcc00078e022c */
[----:B------:R-:W4:Y:S01]  /*0630*/  LDG.E.128 R28, desc[UR6][R28.64] ;  /* 0x000000061c1c7981 */ /* 0x000f22000c1e1d00 */
[----:B------:R-:W-:Y:S02]  /*0640*/  IADD3 R2, PT, PT, R2, 0x4, RZ ;  /* 0x0000000402027810 */ /* 0x000fe40007ffe0ff */
[----:B------:R-:W-:Y:S01]  /*0650*/  IADD3 R39, PT, PT, R39, UR8, RZ ;  /* 0x0000000827277c10 */ /* 0x000fe2000fffe0ff */
[----:B--2---:R-:W-:-:S04]  /*0660*/  FMUL.FTZ R49, R0, R49 ;  /* 0x0000003100317220 */ /* 0x004fc80000410000 */
[----:B------:R-:W-:Y:S01]  /*0670*/  @!P1 FADD.FTZ R49, -R49, -RZ ;  /* 0x800000ff31319221 */ /* 0x000fe20000010100 */
[----:B---3--:R-:W-:Y:S01]  /*0680*/  FMUL.FTZ R52, R0, R53 ;  /* 0x0000003500347220 */ /* 0x008fe20000410000 */
[----:B------:R-:W-:Y:S02]  /*0690*/  ISETP.GE.AND P1, PT, R2, R47, PT ;  /* 0x0000002f0200720c */ /* 0x000fe40003f26270 */
[C---:B----45:R-:W-:Y:S01]  /*06a0*/  FFMA.FTZ R19, R49.reuse, R16, R12 ;  /* 0x0000001031137223 */ /* 0x070fe2000001000c */
[----:B------:R-:W-:Y:S01]  /*06b0*/  @!P2 FADD.FTZ R52, -R52, -RZ ;  /* 0x800000ff3434a221 */ /* 0x000fe20000010100 */
[C---:B------:R-:W-:Y:S01]  /*06c0*/  FFMA.FTZ R12, R49.reuse, R17, R13 ;  /* 0x00000011310c7223 */ /* 0x040fe2000001000d */
[----:B------:R-:W-:Y:S01]  /*06d0*/  FFMA.FTZ R49, R49, R18, R14 ;  /* 0x0000001231317223 */ /* 0x000fe2000001000e */
[----:B------:R-:W-:Y:S02]  /*06e0*/  FMUL.FTZ R46, R0, R46 ;  /* 0x0000002e002e7220 */ /* 0x000fe40000410000 */
[----:B------:R-:W-:-:S02]  /*06f0*/  FFMA.FTZ R12, R52, R21, R12 ;  /* 0x00000015340c7223 */ /* 0x000fc4000001000c */
[----:B------:R-:W-:Y:S01]  /*0700*/  @!P3 FADD.FTZ R46, -R46, -RZ ;  /* 0x800000ff2e2eb221 */ /* 0x000fe20000010100 */
[C---:B------:R-:W-:Y:S01]  /*0710*/  FFMA.FTZ R19, R52.reuse, R20, R19 ;  /* 0x0000001434137223 */ /* 0x040fe20000010013 */
[----:B------:R-:W-:Y:S02]  /*0720*/  FFMA.FTZ R49, R52, R22, R49 ;  /* 0x0000001634317223 */ /* 0x000fe40000010031 */
[C---:B------:R-:W-:Y:S01]  /*0730*/  FFMA.FTZ R14, R46.reuse, R25, R12 ;  /* 0x000000192e0e7223 */ /* 0x040fe2000001000c */
[----:B------:R-:W-:Y:S01]  /*0740*/  FFMA.FTZ R19, R46, R24, R19 ;  /* 0x000000182e137223 */ /* 0x000fe20000010013 */
[----:B------:R-:W-:Y:S01]  /*0750*/  FMUL.FTZ R48, R0, R48 ;  /* 0x0000003000307220 */ /* 0x000fe20000410000 */
[----:B------:R-:W-:-:S03]  /*0760*/  FFMA.FTZ R49, R46, R26, R49 ;  /* 0x0000001a2e317223 */ /* 0x000fc60000010031 */
[----:B------:R-:W-:-:S04]  /*0770*/  @!P4 FADD.FTZ R48, -R48, -RZ ;  /* 0x800000ff3030c221 */ /* 0x000fc80000010100 */
[C---:B------:R-:W-:Y:S01]  /*0780*/  FFMA.FTZ R13, R48.reuse, R29, R14 ;  /* 0x0000001d300d7223 */ /* 0x040fe2000001000e */
[C---:B------:R-:W-:Y:S01]  /*0790*/  FFMA.FTZ R12, R48.reuse, R28, R19 ;  /* 0x0000001c300c7223 */ /* 0x040fe20000010013 */
[----:B------:R-:W-:Y:S01]  /*07a0*/  FFMA.FTZ R14, R48, R30, R49 ;  /* 0x0000001e300e7223 */ /* 0x000fe20000010031 */
[----:B------:R-:W-:Y:S06]  /*07b0*/  @!P1 BRA `(.L_x_6) ;  /* 0xfffffffc00049947 */ /* 0x000fec000383ffff */
.L_x_5:
[----:B------:R-:W-:Y:S05]  /*07c0*/  BSYNC.RECONVERGENT B2 ;  /* 0x0000000000027941 */ /* 0x000fea0003800200 */
.L_x_4:
[----:B------:R-:W-:Y:S01]  /*07d0*/  IADD3 R16, PT, PT, R3, -R2, RZ ;  /* 0x8000000203107210 */ /* 0x000fe20007ffe0ff */
[----:B------:R-:W-:Y:S03]  /*07e0*/  BSSY.RECONVERGENT B2, `(.L_x_7) ;  /* 0x0000027000027945 */ /* 0x000fe60003800200 */
[----:B------:R-:W-:-:S13]  /*07f0*/  ISETP.GT.AND P1, PT, R16, 0x1, PT ;  /* 0x000000011000780c */ /* 0x000fda0003f24270 */
[----:B------:R-:W-:Y:S05]  /*0800*/  @!P1 BRA `(.L_x_8) ;  /* 0x0000000000909947 */ /* 0x000fea0003800000 */
[----:B------:R-:W0:Y:S01]  /*0810*/  LDC.64 R18, c[0x3][0x410] ;  /* 0x00c10400ff127b82 */ /* 0x000e220000000a00 */
[----:B------:R-:W1:Y:S07]  /*0820*/  LDCU UR4, c[0x3][URZ] ;  /* 0x00c00000ff0477ac */ /* 0x000e6e0008000800 */
[----:B------:R-:W2:Y:S08]  /*0830*/  LDC.64 R28, c[0x3][0x408] ;  /* 0x00c10200ff1c7b82 */ /* 0x000eb00000000a00 */
[----:B------:R-:W3:Y:S01]  /*0840*/  LDC.64 R20, c[0x3][0x3f8] ;  /* 0x00c0fe00ff147b82 */ /* 0x000ee20000000a00 */
[C---:B-1----:R-:W-:Y:S01]  /*0850*/  IADD3 R24, PT, PT, R39.reuse, UR4, RZ ;  /* 0x0000000427187c10 */ /* 0x042fe2000fffe0ff */
[----:B0-----:R-:W-:-:S04]  /*0860*/  IMAD.WIDE.U32 R16, R39, 0x4, R18 ;  /* 0x0000000427107825 */ /* 0x001fc800078e0012 */
[----:B------:R-:W-:Y:S02]  /*0870*/  IMAD.WIDE.U32 R18, R24, 0x4, R18 ;  /* 0x0000000418127825 */ /* 0x000fe400078e0012 */
[----:B------:R-:W4:Y:S04]  /*0880*/  LDG.E R16, desc[UR6][R16.64] ;  /* 0x0000000610107981 */ /* 0x000f28000c1e1900 */
[----:B------:R-:W2:Y:S01]  /*0890*/  LDG.E R18, desc[UR6][R18.64] ;  /* 0x0000000612127981 */ /* 0x000ea2000c1e1900 */
[C---:B----4-:R-:W-:Y:S02]  /*08a0*/  ISETP.GT.AND P0, PT, R16.reuse, RZ, PT ;  /* 0x000000ff1000720c */ /* 0x050fe40003f04270 */
[----:B------:R-:W-:Y:S02]  /*08b0*/  IADD3 R23, PT, PT, R16, -0x1, RZ ;  /* 0xffffffff10177810 */ /* 0x000fe40007ffe0ff */
[----:B--2---:R-:W-:-:S02]  /*08c0*/  ISETP.GT.AND P1, PT, R18, RZ, PT ;  /* 0x000000ff1200720c */ /* 0x004fc40003f24270 */
[----:B------:R-:W-:-:S07]  /*08d0*/  IADD3 R25, PT, PT, R18, -0x1, RZ ;  /* 0xffffffff12197810 */ /* 0x000fce0007ffe0ff */
[----:B------:R-:W-:-:S04]  /*08e0*/  @!P0 IADD3 R23, PT, PT, -R16, -0x1, RZ ;  /* 0xffffffff10178810 */ /* 0x000fc80007ffe1ff */
[----:B------:R-:W-:Y:S01]  /*08f0*/  @!P1 IADD3 R25, PT, PT, -R18, -0x1, RZ ;  /* 0xffffffff12199810 */ /* 0x000fe20007ffe1ff */
[----:B------:R-:W-:-:S04]  /*0900*/  IMAD.WIDE R26, R23, 0x4, R28 ;  /* 0x00000004171a7825 */ /* 0x000fc800078e021c */
[----:B------:R-:W-:Y:S02]  /*0910*/  IMAD.WIDE R28, R25, 0x4, R28 ;  /* 0x00000004191c7825 */ /* 0x000fe400078e021c */
[----:B------:R-:W2:Y:S02]  /*0920*/  LDG.E R27, desc[UR6][R26.64] ;  /* 0x000000061a1b7981 */ /* 0x000ea4000c1e1900 */
[--C-:B---3--:R-:W-:Y:S02]  /*0930*/  IMAD.WIDE R16, R23, 0x10, R20.reuse ;  /* 0x0000001017107825 */ /* 0x108fe400078e0214 */
[----:B------:R-:W3:Y:S02]  /*0940*/  LDG.E R29, desc[UR6][R28.64] ;  /* 0x000000061c1d7981 */ /* 0x000ee4000c1e1900 */
[----:B------:R-:W-:Y:S02]  /*0950*/  IMAD.WIDE R20, R25, 0x10, R20 ;  /* 0x0000001019147825 */ /* 0x000fe400078e0214 */
[----:B------:R-:W4:Y:S04]  /*0960*/  LDG.E.128 R16, desc[UR6][R16.64] ;  /* 0x0000000610107981 */ /* 0x000f28000c1e1d00 */
[----:B------:R-:W4:Y:S01]  /*0970*/  LDG.E.128 R20, desc[UR6][R20.64] ;  /* 0x0000000614147981 */ /* 0x000f22000c1e1d00 */
[----:B------:R-:W-:-:S02]  /*0980*/  IADD3 R2, PT, PT, R2, 0x2, RZ ;  /* 0x0000000202027810 */ /* 0x000fc40007ffe0ff */
[----:B------:R-:W-:Y:S01]  /*0990*/  IADD3 R39, PT, PT, R24, UR4, RZ ;  /* 0x0000000418277c10 */ /* 0x000fe2000fffe0ff */
[----:B--2---:R-:W-:-:S04]  /*09a0*/  FMUL.FTZ R25, R0, R27 ;  /* 0x0000001b00197220 */ /* 0x004fc80000410000 */
[----:B------:R-:W-:Y:S01]  /*09b0*/  @!P0 FADD.FTZ R25, -R25, -RZ ;  /* 0x800000ff19198221 */ /* 0x000fe20000010100 */
[----:B---3--:R-:W-:Y:S01]  /*09c0*/  FMUL.FTZ R30, R0, R29 ;  /* 0x0000001d001e7220 */ /* 0x008fe20000410000 */
[----:B------:R-:W-:Y:S02]  /*09d0*/  PLOP3.LUT P0, PT, PT, PT, PT, 0x8, 0x80 ;  /* 0x000000000080781c */ /* 0x000fe40003f0e170 */
[C---:B----45:R-:W-:Y:S01]  /*09e0*/  FFMA.FTZ R19, R25.reuse, R16, R12 ;  /* 0x0000001019137223 */ /* 0x070fe2000001000c */
[C---:B------:R-:W-:Y:S01]  /*09f0*/  FFMA.FTZ R26, R25.reuse, R17, R13 ;  /* 0x00000011191a7223 */ /* 0x040fe2000001000d */
[----:B------:R-:W-:Y:S01]  /*0a00*/  @!P1 FADD.FTZ R30, -R30, -RZ ;  /* 0x800000ff1e1e9221 */ /* 0x000fe20000010100 */
[----:B------:R-:W-:-:S03]  /*0a10*/  FFMA.FTZ R25, R25, R18, R14 ;  /* 0x0000001219197223 */ /* 0x000fc6000001000e */
[C---:B------:R-:W-:Y:S01]  /*0a20*/  FFMA.FTZ R12, R30.reuse, R20, R19 ;  /* 0x000000141e0c7223 */ /* 0x040fe20000010013 */
[C---:B------:R-:W-:Y:S01]  /*0a30*/  FFMA.FTZ R13, R30.reuse, R21, R26 ;  /* 0x000000151e0d7223 */ /* 0x040fe2000001001a */
[----:B------:R-:W-:-:S07]  /*0a40*/  FFMA.FTZ R14, R30, R22, R25 ;  /* 0x000000161e0e7223 */ /* 0x000fce0000010019 */
.L_x_8:
[----:B------:R-:W-:Y:S05]  /*0a50*/  BSYNC.RECONVERGENT B2 ;  /* 0x0000000000027941 */ /* 0x000fea0003800200 */
.L_x_7:
[----:B------:R-:W-:-:S13]  /*0a60*/  ISETP.NE.OR P0, PT, R2, R3, P0 ;  /* 0x000000030200720c */ /* 0x000fda0000705670 */
[----:B------:R-:W-:Y:S05]  /*0a70*/  @!P0 BREAK.RELIABLE B0 ;  /* 0x0000000000008942 */ /* 0x000fea0003800100 */
[----:B------:R-:W-:Y:S05]  /*0a80*/  @!P0 BRA `(.L_x_1) ;  /* 0x00000000004c8947 */ /* 0x000fea0003800000 */
.L_x_3:
[----:B------:R-:W-:Y:S05]  /*0a90*/  BSYNC.RELIABLE B0 ;  /* 0x0000000000007941 */ /* 0x000fea0003800100 */
.L_x_2:
[----:B------:R-:W-:-:S06]  /*0aa0*/  IMAD.WIDE.U32 R22, R39, 0x4, R10 ;  /* 0x0000000427167825 */ /* 0x000fcc00078e000a */
[----:B------:R-:W2:Y:S02]  /*0ab0*/  LDG.E R22, desc[UR6][R22.64] ;  /* 0x0000000616167981 */ /* 0x000ea4000c1e1900 */
[C---:B--2---:R-:W-:Y:S02]  /*0ac0*/  ISETP.GT.AND P0, PT, R22.reuse, RZ, PT ;  /* 0x000000ff1600720c */ /* 0x044fe40003f04270 */
[----:B------:R-:W-:-:S11]  /*0ad0*/  IADD3 R17, PT, PT, R22, -0x1, RZ ;  /* 0xffffffff16117810 */ /* 0x000fd60007ffe0ff */
[----:B------:R-:W-:-:S05]  /*0ae0*/  @!P0 IADD3 R17, PT, PT, -R22, -0x1, RZ ;  /* 0xffffffff16118810 */ /* 0x000fca0007ffe1ff */
[----:B------:R-:W-:-:S06]  /*0af0*/  IMAD.WIDE R20, R17, 0x4, R32 ;  /* 0x0000000411147825 */ /* 0x000fcc00078e0220 */
[----:B------:R-:W2:Y:S01]  /*0b00*/  LDG.E R21, desc[UR6][R20.64] ;  /* 0x0000000614157981 */ /* 0x000ea2000c1e1900 */
[----:B------:R-:W-:-:S06]  /*0b10*/  IMAD.WIDE R16, R17, 0x10, R34 ;  /* 0x0000001011107825 */ /* 0x000fcc00078e0222 */
[----:B------:R-:W3:Y:S01]  /*0b20*/  LDG.E.128 R16, desc[UR6][R16.64] ;  /* 0x0000000610107981 */ /* 0x000ee2000c1e1d00 */
[----:B------:R-:W-:Y:S02]  /*0b30*/  IADD3 R2, PT, PT, R2, 0x1, RZ ;  /* 0x0000000102027810 */ /* 0x000fe40007ffe0ff */
[----:B------:R-:W-:Y:S01]  /*0b40*/  IADD3 R39, PT, PT, R39, UR9, RZ ;  /* 0x0000000927277c10 */ /* 0x000fe2000fffe0ff */
[----:B--2---:R-:W-:-:S04]  /*0b50*/  FMUL.FTZ R25, R0, R21 ;  /* 0x0000001500197220 */ /* 0x004fc80000410000 */
[----:B------:R-:W-:Y:S01]  /*0b60*/  @!P0 FADD.FTZ R25, -R25, -RZ ;  /* 0x800000ff19198221 */ /* 0x000fe20000010100 */
[----:B------:R-:W-:-:S03]  /*0b70*/  ISETP.NE.AND P0, PT, R3, R2, PT ;  /* 0x000000020300720c */ /* 0x000fc60003f05270 */
[C---:B---3-5:R-:W-:Y:S01]  /*0b80*/  FFMA.FTZ R12, R25.reuse, R16, R12 ;  /* 0x00000010190c7223 */ /* 0x068fe2000001000c */
[C---:B------:R-:W-:Y:S01]  /*0b90*/  FFMA.FTZ R13, R25.reuse, R17, R13 ;  /* 0x00000011190d7223 */ /* 0x040fe2000001000d */
[----:B------:R-:W-:-:S08]  /*0ba0*/  FFMA.FTZ R14, R25, R18, R14 ;  /* 0x00000012190e7223 */ /* 0x000fd0000001000e */
[----:B------:R-:W-:Y:S05]  /*0bb0*/  @P0 BRA `(.L_x_2) ;  /* 0xfffffffc00b80947 */ /* 0x000fea000383ffff */
.L_x_1:
[----:B------:R-:W-:Y:S05]  /*0bc0*/  BSYNC.RECONVERGENT B1 ;  /* 0x0000000000017941 */ /* 0x000fea0003800200 */
.L_x_0:
[----:B------:R-:W0:Y:S01]  /*0bd0*/  LDCU UR4, c[0x3][URZ] ;  /* 0x00c00000ff0477ac */ /* 0x000e220008000800 */
[----:B-----5:R1:W-:Y:S01]  /*0be0*/  STG.E.128 desc[UR6][R8.64], R12 ;  /* 0x0000000c08007986 */ /* 0x0203e2000c101d06 */
[C---:B------:R-:W-:Y:S01]  /*0bf0*/  IADD3 R36, PT, PT, R5.reuse, R36, RZ ;  /* 0x0000002405247210 */ /* 0x040fe20007ffe0ff */
[----:B------:R-:W-:Y:S01]  /*0c00*/  IMAD.WIDE.U32 R6, R5, 0x4, R6 ;  /* 0x0000000405067825 */ /* 0x000fe200078e0006 */
[----:B------:R-:W-:-:S03]  /*0c10*/  MOV R39, R37 ;  /* 0x0000002500277202 */ /* 0x000fc60000000f00 */
[----:B------:R-:W-:Y:S01]  /*0c20*/  IMAD.WIDE.U32 R38, R5, 0x10, R38 ;  /* 0x0000001005267825 */ /* 0x000fe200078e0026 */
[----:B0-----:R-:W-:Y:S01]  /*0c30*/  ISETP.GE.U32.AND P0, PT, R36, UR4, PT ;  /* 0x0000000424007c0c */ /* 0x001fe2000bf06070 */
[----:B------:R-:W-:-:S03]  /*0c40*/  UMOV UR4, URZ ;  /* 0x000000ff00047c82 */ /* 0x000fc60008000000 */
[----:B------:R-:W-:-:S09]  /*0c50*/  IADD3 R37, PT, PT, R39, UR4, RZ ;  /* 0x0000000427257c10 */ /* 0x000fd2000fffe0ff */
[----:B-1----:R-:W-:Y:S05]  /*0c60*/  @!P0 BRA `(.L_x_9) ;  /* 0xfffffff4005c8947 */ /* 0x002fea000383ffff */
[----:B------:R-:W-:Y:S05]  /*0c70*/  EXIT ;  /* 0x000000000000794d */ /* 0x000fea0003800000 */
.L_x_10:
[----:B------:R-:W-:-:S00]  /*0c80*/  BRA `(.L_x_10) ;  /* 0xfffffffc00fc7947 */ /* 0x000fc0000383ffff */
[----:B------:R-:W-:-:S00]  /*0c90*/  NOP ;  /* 0x0000000000007918 */ /* 0x000fc00000000000 */
        /* <DEDUP_REMOVED lines=14> */
.L_x_22:


//--------------------- .text._Z31kMultiplyByCCMAConstraintMatrixv --------------------------
	.section	.text._Z31kMultiplyByCCMAConstraintMatrixv,"ax",@progbits
	.align	128
.text._Z31kMultiplyByCCMAConstraintMatrixv:
        .type           _Z31kMultiplyByCCMAConstraintMatrixv,@function
        .size           _Z31kMultiplyByCCMAConstraintMatrixv,(.L_x_23 - _Z31kMultiplyByCCMAConstraintMatrixv)
        .other          _Z31kMultiplyByCCMAConstraintMatrixv,@"STO_CUDA_ENTRY STV_DEFAULT"
_Z31kMultiplyByCCMAConstraintMatrixv:
        /* <DEDUP_REMOVED lines=17> */
[----:B------:R-:W1:Y:S07]  /*0110*/  LDCU.64 UR8, c[0x3][0x438] ;  /* 0x00c08700ff0877ac */ /* 0x000e6e0008000a00 */
[----:B------:R-:W2:Y:S01]  /*0120*/  LDC.64 R2, c[0x3][0x408] ;  /* 0x00c10200ff027b82 */ /* 0x000ea20000000a00 */
[----:B0-----:R-:W-:-:S05]  /*0130*/  LOP3.LUT R17, R17, 0xffff, RZ, 0xc0, !PT ;  /* 0x0000ffff11117812 */ /* 0x001fca00078ec0ff */
[----:B------:R-:W-:Y:S02]  /*0140*/  IMAD R17, R17, UR4, RZ ;  /* 0x0000000411117c24 */ /* 0x000fe4000f8e02ff */
[----:B-12---:R-:W-:-:S07]  /*0150*/  IMAD.WIDE.U32 R2, R0, 0x4, R2 ;  /* 0x0000000400027825 */ /* 0x006fce00078e0002 */
.L_x_14:
[----:B------:R-:W0:Y:S01]  /*0160*/  LDC.64 R4, c[0x3][0x430] ;  /* 0x00c10c00ff047b82 */ /* 0x000e220000000a00 */
[----:B------:R-:W-:-:S07]  /*0170*/  IMAD.WIDE.U32 R8, R0, 0x4, RZ ;  /* 0x0000000400087825 */ /* 0x000fce00078e00ff */
[----:B------:R-:W1:Y:S01]  /*0180*/  LDC R23, c[0x3][0x364] ;  /* 0x00c0d900ff177b82 */ /* 0x000e620000000800 */
[----:B0-----:R-:W-:-:S05]  /*0190*/  IADD3 R6, P0, PT, R8, R4, RZ ;  /* 0x0000000408067210 */ /* 0x001fca0007f1e0ff */
[----:B------:R-:W-:-:S05]  /*01a0*/  IMAD.X R7, R9, 0x1, R5, P0 ;  /* 0x0000000109077824 */ /* 0x000fca00000e0605 */
[----:B------:R-:W1:Y:S01]  /*01b0*/  LDG.E R10, desc[UR6][R6.64] ;  /* 0x00000006060a7981 */ /* 0x000e62000c1e1900 */
[----:B------:R-:W-:Y:S01]  /*01c0*/  BSSY.RECONVERGENT B0, `(.L_x_11) ;  /* 0x0000018000007945 */ /* 0x000fe20003800200 */
[----:B------:R-:W-:Y:S01]  /*01d0*/  IMAD.MOV.U32 R19, RZ, RZ, RZ ;  /* 0x000000ffff137224 */ /* 0x000fe200078e00ff */
[----:B-1----:R-:W-:-:S13]  /*01e0*/  ISETP.GE.U32.AND P0, PT, R10, R23, PT ;  /* 0x000000170a00720c */ /* 0x002fda0003f06070 */
[----:B------:R-:W-:Y:S05]  /*01f0*/  @P0 BRA `(.L_x_12) ;  /* 0x0000000000500947 */ /* 0x000fea0003800000 */
[----:B------:R-:W0:Y:S01]  /*0200*/  LDC.64 R6, c[0x3][0x400] ;  /* 0x00c10000ff067b82 */ /* 0x000e220000000a00 */
[----:B------:R-:W-:Y:S01]  /*0210*/  MOV R18, R8 ;  /* 0x0000000800127202 */ /* 0x000fe20000000f00 */
[----:B------:R-:W-:Y:S01]  /*0220*/  IMAD.MOV.U32 R20, RZ, RZ, R9 ;  /* 0x000000ffff147224 */ /* 0x000fe200078e0009 */
[----:B------:R-:W-:Y:S01]  /*0230*/  MOV R21, R10 ;  /* 0x0000000a00157202 */ /* 0x000fe20000000f00 */
[----:B------:R-:W-:-:S07]  /*0240*/  IMAD.MOV.U32 R16, RZ, RZ, R0 ;  /* 0x000000ffff107224 */ /* 0x000fce00078e0000 */
.L_x_13:
[----:B------:R-:W-:Y:S01]  /*0250*/  IADD3 R16, PT, PT, R16, R23, RZ ;  /* 0x0000001710107210 */ /* 0x000fe20007ffe0ff */
[----:B0-----:R-:W-:Y:S01]  /*0260*/  IMAD.WIDE.U32 R14, R21, 0x4, R6 ;  /* 0x00000004150e7825 */ /* 0x001fe200078e0006 */
[----:B------:R-:W-:-:S03]  /*0270*/  IADD3 R12, P0, PT, R18, UR8, RZ ;  /* 0x00000008120c7c10 */ /* 0x000fc6000ff1e0ff */
[----:B------:R-:W-:Y:S01]  /*0280*/  IMAD.WIDE.U32 R8, R16, 0x4, RZ ;  /* 0x0000000410087825 */ /* 0x000fe200078e00ff */
[----:B------:R-:W-:Y:S01]  /*0290*/  IADD3.X R13, PT, PT, R20, UR9, RZ, P0, !PT ;  /* 0x00000009140d7c10 */ /* 0x000fe200087fe4ff */
[----:B------:R-:W2:Y:S01]  /*02a0*/  LDG.E R14, desc[UR6][R14.64] ;  /* 0x000000060e0e7981 */ /* 0x000ea2000c1e1900 */
[----:B------:R-:W-:-:S03]  /*02b0*/  IADD3 R10, P1, PT, R8, R4, RZ ;  /* 0x00000004080a7210 */ /* 0x000fc60007f3e0ff */
[----:B------:R-:W2:Y:S02]  /*02c0*/  LDG.E R12, desc[UR6][R12.64] ;  /* 0x000000060c0c7981 */ /* 0x000ea4000c1e1900 */
[----:B------:R-:W-:-:S05]  /*02d0*/  IMAD.X R11, R9, 0x1, R5, P1 ;  /* 0x00000001090b7824 */ /* 0x000fca00008e0605 */
[----:B------:R-:W3:Y:S01]  /*02e0*/  LDG.E R21, desc[UR6][R10.64] ;  /* 0x000000060a157981 */ /* 0x000ee2000c1e1900 */
[----:B------:R-:W-:Y:S01]  /*02f0*/  MOV R18, R8 ;  /* 0x0000000800127202 */ /* 0x000fe20000000f00 */
[----:B------:R-:W-:Y:S01]  /*0300*/  IMAD.MOV.U32 R20, RZ, RZ, R9 ;  /* 0x000000ffff147224 */ /* 0x000fe200078e0009 */
[----:B---3--:R-:W-:Y:S01]  /*0310*/  ISETP.GE.U32.AND P0, PT, R21, R23, PT ;  /* 0x000000171500720c */ /* 0x008fe20003f06070 */
[----:B--2---:R-:W-:-:S12]  /*0320*/  FFMA.FTZ R19, R14, R12, R19 ;  /* 0x0000000c0e137223 */ /* 0x004fd80000010013 */
[----:B------:R-:W-:Y:S05]  /*0330*/  @!P0 BRA `(.L_x_13) ;  /* 0xfffffffc00c48947 */ /* 0x000fea000383ffff */
.L_x_12:
[----:B------:R-:W-:Y:S05]  /*0340*/  BSYNC.RECONVERGENT B0 ;  /* 0x0000000000007941 */ /* 0x000fea0003800200 */
.L_x_11:
[C---:B------:R-:W-:Y:S01]  /*0350*/  IADD3 R0, PT, PT, R17.reuse, R0, RZ ;  /* 0x0000000011007210 */ /* 0x040fe20007ffe0ff */
[----:B------:R0:W-:Y:S03]  /*0360*/  STG.E desc[UR6][R2.64], R19 ;  /* 0x0000001302007986 */ /* 0x0001e6000c101906 */
[----:B------:R-:W-:Y:S01]  /*0370*/  ISETP.GE.U32.AND P0, PT, R0, R23, PT ;  /* 0x000000170000720c */ /* 0x000fe20003f06070 */
[----:B0-----:R-:W-:-:S12]  /*0380*/  IMAD.WIDE.U32 R2, R17, 0x4, R2 ;  /* 0x0000000411027825 */ /* 0x001fd800078e0002 */
[----:B------:R-:W-:Y:S05]  /*0390*/  @!P0 BRA `(.L_x_14) ;  /* 0xfffffffc00708947 */ /* 0x000fea000383ffff */
[----:B------:R-:W-:Y:S05]  /*03a0*/  EXIT ;  /* 0x000000000000794d */ /* 0x000fea0003800000 */
.L_x_15:
        /* <DEDUP_REMOVED lines=13> */
.L_x_23:


//--------------------- .text._Z28kComputeCCMAConstraintForcesP6float4b --------------------------
	.section	.text._Z28kComputeCCMAConstraintForcesP6float4b,"ax",@progbits
	.align	128
.text._Z28kComputeCCMAConstraintForcesP6float4b:
        .type           _Z28kComputeCCMAConstraintForcesP6float4b,@function
        .size           _Z28kComputeCCMAConstraintForcesP6float4b,(.L_x_24 - _Z28kComputeCCMAConstraintForcesP6float4b)
        .other          _Z28kComputeCCMAConstraintForcesP6float4b,@"STO_CUDA_ENTRY STV_DEFAULT"
_Z28kComputeCCMAConstraintForcesP6float4b:
[----:B------:R-:W-:Y:S01]  /*0000*/  LDC R1, c[0x0][0x37c] ;  /* 0x0000df00ff017b82 */ /* 0x000fe20000000800 */
[----:B------:R-:W0:Y:S01]  /*0010*/  S2R R0, SR_TID.X ;  /* 0x0000000000007919 */ /* 0x000e220000002100 */
[----:B------:R-:W1:Y:S01]  /*0020*/  LDCU UR5, c[0x0][0x360] ;  /* 0x00006c00ff0577ac */ /* 0x000e620008000800 */
[----:B------:R-:W2:Y:S01]  /*0030*/  S2R R5, SR_CTAID.X ;  /* 0x0000000000057919 */ /* 0x000ea20000002500 */
[----:B------:R-:W3:Y:S01]  /*0040*/  LDCU UR4, c[0x3][0x364] ;  /* 0x00c06c80ff0477ac */ /* 0x000ee20008000800 */
[----:B-1----:R-:W-:Y:S01]  /*0050*/  ULOP3.LUT UR5, UR5, 0xffff, URZ, 0xc0, !UPT ;  /* 0x0000ffff05057892 */ /* 0x002fe2000f8ec0ff */
[----:B0-----:R-:W-:-:S04]  /*0060*/  LOP3.LUT R0, R0, 0xffff, RZ, 0xc0, !PT ;  /* 0x0000ffff00007812 */ /* 0x001fc800078ec0ff */
[----:B------:R-:W-:Y:S02]  /*0070*/  ISETP.NE.U32.AND P0, PT, R0, RZ, PT ;  /* 0x000000ff0000720c */ /* 0x000fe40003f05070 */
[----:B--2---:R-:W-:-:S05]  /*0080*/  LOP3.LUT R5, R5, 0xffff, RZ, 0xc0, !PT ;  /* 0x0000ffff05057812 */ /* 0x004fca00078ec0ff */
[----:B------:R-:W-:-:S05]  /*0090*/  IMAD R0, R5, UR5, R0 ;  /* 0x0000000505007c24 */ /* 0x000fca000f8e0200 */
[----:B---3--:R-:W-:Y:S01]  /*00a0*/  ISETP.GE.U32.AND P1, PT, R0, UR4, PT ;  /* 0x0000000400007c0c */ /* 0x008fe2000bf26070 */
[----:B------:R-:W0:Y:S01]  /*00b0*/  @!P0 S2R R3, SR_CgaCtaId ;  /* 0x0000000000038919 */ /* 0x000e220000008800 */
[----:B------:R-:W-:Y:S02]  /*00c0*/  @!P0 MOV R2, 0x400 ;  /* 0x0000040000028802 */ /* 0x000fe40000000f00 */
[----:B------:R-:W-:Y:S02]  /*00d0*/  @!P0 MOV R5, 0x1 ;  /* 0x0000000100058802 */ /* 0x000fe40000000f00 */
[----:B0-----:R-:W-:-:S05]  /*00e0*/  @!P0 LEA R2, R3, R2, 0x18 ;  /* 0x0000000203028211 */ /* 0x001fca00078ec0ff */
[----:B------:R0:W-:Y:S01]  /*00f0*/  @!P0 STS [R2], R5 ;  /* 0x0000000502008388 */ /* 0x0001e20000000800 */
[----:B------:R-:W-:Y:S06]  /*0100*/  BAR.SYNC.DEFER_BLOCKING 0x0 ;  /* 0x0000000000007b1d */ /* 0x000fec0000010000 */
[----:B------:R-:W-:Y:S05]  /*0110*/  @P1 EXIT ;  /* 0x000000000000194d */ /* 0x000fea0003800000 */
[----:B------:R-:W1:Y:S01]  /*0120*/  S2UR UR6, SR_CgaCtaId ;  /* 0x00000000000679c3 */ /* 0x000e620000008800 */
[----:B------:R-:W-:Y:S01]  /*0130*/  UMOV UR4, 0x400 ;  /* 0x0000040000047882 */ /* 0x000fe20000000000 */
[----:B------:R-:W2:Y:S06]  /*0140*/  LDCU UR8, c[0x3][0x364] ;  /* 0x00c06c80ff0877ac */ /* 0x000eac0008000800 */
[----:B0-----:R-:W0:Y:S08]  /*0150*/  LDC R5, c[0x3][0x37c] ;  /* 0x00c0df00ff057b82 */ /* 0x001e300000000800 */
[----:B------:R-:W3:Y:S01]  /*0160*/  LDC R25, c[0x0][0x370] ;  /* 0x0000dc00ff197b82 */ /* 0x000ee20000000800 */
[----:B-1----:R-:W-:-:S07]  /*0170*/  ULEA UR4, UR6, UR4, 0x18 ;  /* 0x0000000406047291 */ /* 0x002fce000f8ec0ff */
[----:B------:R-:W1:Y:S01]  /*0180*/  LDC.64 R16, c[0x3][0x3f0] ;  /* 0x00c0fc00ff107b82 */ /* 0x000e620000000a00 */
[----:B------:R-:W4:Y:S01]  /*0190*/  LDCU.64 UR6, c[0x0][0x358] ;  /* 0x00006b00ff0677ac */ /* 0x000f220008000a00 */
[----:B0-----:R-:W-:Y:S01]  /*01a0*/  FADD.FTZ R4, R5, R5 ;  /* 0x0000000505047221 */ /* 0x001fe20000010000 */
[----:B------:R-:W0:Y:S05]  /*01b0*/  LDS R6, [UR4] ;  /* 0x00000004ff067984 */ /* 0x000e2a0008000800 */
[----:B------:R-:W5:Y:S01]  /*01c0*/  LDC.64 R18, c[0x3][0x3f8] ;  /* 0x00c0fe00ff127b82 */ /* 0x000f620000000a00 */
[----:B------:R-:W2:Y:S01]  /*01d0*/  LDCU.U8 UR4, c[0x0][0x388] ;  /* 0x00007100ff0477ac */ /* 0x000ea20008000000 */
[C---:B------:R-:W-:Y:S01]  /*01e0*/  FADD.FTZ R26, -R4.reuse, 1 ;  /* 0x3f800000041a7421 */ /* 0x040fe20000010100 */
[----:B------:R-:W-:Y:S01]  /*01f0*/  FADD.FTZ R24, R4, 1 ;  /* 0x3f80000004187421 */ /* 0x000fe20000010000 */
[----:B---3--:R-:W-:-:S02]  /*0200*/  LOP3.LUT R25, R25, 0xffff, RZ, 0xc0, !PT ;  /* 0x0000ffff19197812 */ /* 0x008fc400078ec0ff */
[CC--:B------:R-:W-:Y:S02]  /*0210*/  FFMA.FTZ R26, R5.reuse, R5.reuse, R26 ;  /* 0x00000005051a7223 */ /* 0x0c0fe4000001001a */
[----:B------:R-:W3:Y:S01]  /*0220*/  LDC.64 R20, c[0x3][0x428] ;  /* 0x00c10a00ff147b82 */ /* 0x000ee20000000a00 */
[----:B------:R-:W-:Y:S01]  /*0230*/  FFMA.FTZ R24, R5, R5, R24 ;  /* 0x0000000505187223 */ /* 0x000fe20000010018 */
[----:B------:R-:W-:Y:S02]  /*0240*/  IMAD R25, R25, UR5, RZ ;  /* 0x0000000519197c24 */ /* 0x000fe4000f8e02ff */
[----:B-1----:R-:W-:-:S04]  /*0250*/  IMAD.WIDE.U32 R16, R0, 0x8, R16 ;  /* 0x0000000800107825 */ /* 0x002fc800078e0010 */
[----:B------:R-:W1:Y:S01]  /*0260*/  LDC.64 R22, c[0x3][0x400] ;  /* 0x00c10000ff167b82 */ /* 0x000e620000000a00 */
[----:B--2---:R-:W-:-:S07]  /*0270*/  UPRMT UR4, UR4, 0x8880, URZ ;  /* 0x0000888004047896 */ /* 0x004fce00080000ff */
[----:B------:R-:W2:Y:S01]  /*0280*/  LDC.64 R2, c[0x0][0x380] ;  /* 0x0000e000ff027b82 */ /* 0x000ea20000000a00 */
[----:B------:R-:W-:Y:S01]  /*0290*/  ISETP.NE.AND P2, PT, RZ, UR4, PT ;  /* 0x00000004ff007c0c */ /* 0x000fe2000bf45270 */
[----:B-----5:R-:W-:-:S04]  /*02a0*/  IMAD.WIDE.U32 R18, R0, 0x10, R18 ;  /* 0x0000001000127825 */ /* 0x020fc800078e0012 */
[----:B---3--:R-:W-:Y:S01]  /*02b0*/  IMAD.WIDE.U32 R20, R0, 0x4, R20 ;  /* 0x0000000400147825 */ /* 0x008fe200078e0014 */
[----:B0-----:R-:W-:-:S03]  /*02c0*/  ISETP.NE.AND P0, PT, R6, RZ, PT ;  /* 0x000000ff0600720c */ /* 0x001fc60003f05270 */
[----:B-1--4-:R-:W-:-:S10]  /*02d0*/  IMAD.WIDE.U32 R22, R0, 0x4, R22 ;  /* 0x0000000400167825 */ /* 0x012fd400078e0016 */
.L_x_18:
[----:B--2---:R-:W2:Y:S04]  /*02e0*/  LDG.E.64 R8, desc[UR6][R16.64] ;  /* 0x0000000610087981 */ /* 0x004ea8000c1e1b00 */
[----:B------:R-:W3:Y:S04]  /*02f0*/  LDG.E.128 R12, desc[UR6][R18.64] ;  /* 0x00000006120c7981 */ /* 0x000ee8000c1e1d00 */
[----:B------:R-:W4:Y:S01]  /*0300*/  LDG.E R27, desc[UR6][R20.64] ;  /* 0x00000006141b7981 */ /* 0x000f22000c1e1900 */
[----:B--2---:R-:W-:-:S04]  /*0310*/  IMAD.WIDE R6, R9, 0x10, R2 ;  /* 0x0000001009067825 */ /* 0x004fc800078e0202 */
[----:B------:R-:W-:Y:S02]  /*0320*/  IMAD.WIDE R8, R8, 0x10, R2 ;  /* 0x0000001008087825 */ /* 0x000fe400078e0202 */
[----:B------:R-:W2:Y:S04]  /*0330*/  LDG.E.128 R4, desc[UR6][R6.64] ;  /* 0x0000000606047981 */ /* 0x000ea8000c1e1d00 */
[----:B------:R-:W2:Y:S01]  /*0340*/  LDG.E.128 R8, desc[UR6][R8.64] ;  /* 0x0000000608087981 */ /* 0x000ea2000c1e1d00 */
[C---:B------:R-:W-:Y:S01]  /*0350*/  IADD3 R0, PT, PT, R25.reuse, R0, RZ ;  /* 0x0000000019007210 */ /* 0x040fe20007ffe0ff */
[----:B------:R-:W-:Y:S01]  /*0360*/  BSSY.RECONVERGENT B0, `(.L_x_16) ;  /* 0x000002a000007945 */ /* 0x000fe20003800200 */
[----:B------:R-:W-:-:S04]  /*0370*/  IMAD.WIDE.U32 R16, R25, 0x8, R16 ;  /* 0x0000000819107825 */ /* 0x000fc800078e0010 */
[----:B--2---:R-:W-:Y:S01]  /*0380*/  FADD.FTZ R28, R9, -R5 ;  /* 0x80000005091c7221 */ /* 0x004fe20000010000 */
[----:B------:R-:W-:Y:S01]  /*0390*/  FADD.FTZ R5, R8, -R4 ;  /* 0x8000000408057221 */ /* 0x000fe20000010000 */
[C---:B---3--:R-:W-:Y:S02]  /*03a0*/  FMUL.FTZ R11, R13.reuse, R13 ;  /* 0x0000000d0d0b7220 */ /* 0x048fe40000410000 */
[C---:B------:R-:W-:Y:S01]  /*03b0*/  @P2 FADD.FTZ R28, R13.reuse, R28 ;  /* 0x0000001c0d1c2221 */ /* 0x040fe20000010000 */
[C---:B------:R-:W-:Y:S01]  /*03c0*/  @P2 FADD.FTZ R5, R12.reuse, R5 ;  /* 0x000000050c052221 */ /* 0x040fe20000010000 */
[----:B------:R-:W-:Y:S01]  /*03d0*/  FFMA.FTZ R11, R12, R12, R11 ;  /* 0x0000000c0c0b7223 */ /* 0x000fe2000001000b */
[----:B------:R-:W-:Y:S01]  /*03e0*/  FADD.FTZ R7, R10, -R6 ;  /* 0x800000060a077221 */ /* 0x000fe20000010000 */
[----:B------:R-:W-:Y:S02]  /*03f0*/  FMUL.FTZ R4, R13, R28 ;  /* 0x0000001c0d047220 */ /* 0x000fe40000410000 */
[C---:B------:R-:W-:Y:S01]  /*0400*/  FFMA.FTZ R11, R14.reuse, R14, R11 ;  /* 0x0000000e0e0b7223 */ /* 0x040fe2000001000b */
[----:B------:R-:W-:Y:S01]  /*0410*/  @P2 FADD.FTZ R7, R14, R7 ;  /* 0x000000070e072221 */ /* 0x000fe20000010000 */
[----:B------:R-:W-:-:S02]  /*0420*/  FFMA.FTZ R4, R12, R5, R4 ;  /* 0x000000050c047223 */ /* 0x000fc40000010004 */
[----:B------:R-:W-:Y:S02]  /*0430*/  FMUL.FTZ R11, R11, 9.9999999747524270788e-07 ;  /* 0x358637bd0b0b7820 */ /* 0x000fe40000410000 */
[----:B------:R-:W-:-:S05]  /*0440*/  FFMA.FTZ R14, R14, R7, R4 ;  /* 0x000000070e0e7223 */ /* 0x000fca0000010004 */
[----:B------:R-:W-:-:S13]  /*0450*/  FSETP.GT.FTZ.AND P1, PT, R14, R11, PT ;  /* 0x0000000b0e00720b */ /* 0x000fda0003f34000 */
[----:B------:R-:W-:Y:S01]  /*0460*/  @P1 FMUL.FTZ R4, R28, R28 ;  /* 0x0000001c1c041220 */ /* 0x000fe20000410000 */
[----:B------:R-:W0:Y:S03]  /*0470*/  @P1 MUFU.RCP R9, R14 ;  /* 0x0000000e00091308 */ /* 0x000e260000001000 */
[----:B------:R-:W-:-:S04]  /*0480*/  @P1 FFMA.FTZ R4, R5, R5, R4 ;  /* 0x0000000505041223 */ /* 0x000fc80000010004 */
[----:B------:R-:W-:-:S04]  /*0490*/  @P1 FFMA.FTZ R4, R7, R7, R4 ;  /* 0x0000000707041223 */ /* 0x000fc80000010004 */
[----:B------:R-:W-:-:S04]  /*04a0*/  @P1 FFMA.FTZ R4, R15, R15, -R4 ;  /* 0x0000000f0f041223 */ /* 0x000fc80000010804 */
[----:B----4-:R-:W-:-:S04]  /*04b0*/  @P1 FMUL.FTZ R4, R27, R4 ;  /* 0x000000041b041220 */ /* 0x010fc80000410000 */
[----:B0-----:R-:W-:Y:S01]  /*04c0*/  @P1 FMUL.FTZ R9, R4, R9 ;  /* 0x0000000904091220 */ /* 0x001fe20000410000 */
[----:B------:R-:W-:-:S05]  /*04d0*/  @!P1 MOV R9, RZ ;  /* 0x000000ff00099202 */ /* 0x000fca0000000f00 */
[----:B------:R0:W-:Y:S01]  /*04e0*/  STG.E desc[UR6][R22.64], R9 ;  /* 0x0000000916007986 */ /* 0x0001e2000c101906 */
[----:B------:R-:W-:Y:S01]  /*04f0*/  ISETP.GE.U32.AND P1, PT, R0, UR8, PT ;  /* 0x0000000800007c0c */ /* 0x000fe2000bf26070 */
[----:B------:R-:W-:-:S12]  /*0500*/  @!P0 BRA `(.L_x_17) ;  /* 0x00000000003c8947 */ /* 0x000fd80003800000 */
[----:B------:R-:W-:Y:S01]  /*0510*/  FMUL.FTZ R28, R28, R28 ;  /* 0x0000001c1c1c7220 */ /* 0x000fe20000410000 */
[----:B------:R-:W-:-:S03]  /*0520*/  FMUL.FTZ R15, R15, R15 ;  /* 0x0000000f0f0f7220 */ /* 0x000fc60000410000 */
[----:B------:R-:W-:Y:S01]  /*0530*/  FFMA.FTZ R28, R5, R5, R28 ;  /* 0x00000005051c7223 */ /* 0x000fe2000001001c */
[-C--:B------:R-:W-:Y:S01]  /*0540*/  FMUL.FTZ R4, R26, R15.reuse ;  /* 0x0000000f1a047220 */ /* 0x080fe20000410000 */
[----:B------:R-:W-:Y:S02]  /*0550*/  FMUL.FTZ R15, R24, R15 ;  /* 0x0000000f180f7220 */ /* 0x000fe40000410000 */
[----:B------:R-:W-:-:S05]  /*0560*/  FFMA.FTZ R28, R7, R7, R28 ;  /* 0x00000007071c7223 */ /* 0x000fca000001001c */
[C---:B------:R-:W-:Y:S02]  /*0570*/  FSETP.GEU.FTZ.AND P3, PT, R28.reuse, R4, PT ;  /* 0x000000041c00720b */ /* 0x040fe40003f7e000 */
[----:B------:R-:W-:-:S04]  /*0580*/  FSETP.GT.FTZ.AND P0, PT, R28, R15, PT ;  /* 0x0000000f1c00720b */ /* 0x000fc80003f14000 */
[----:B------:R-:W-:-:S13]  /*0590*/  PLOP3.LUT P0, PT, P3, P0, PT, 0x20, 0x2 ;  /* 0x000000000002781c */ /* 0x000fda0001f00470 */
[----:B------:R-:W1:Y:S01]  /*05a0*/  @!P0 S2R R5, SR_CgaCtaId ;  /* 0x0000000000058919 */ /* 0x000e620000008800 */
[----:B------:R-:W2:Y:S01]  /*05b0*/  @!P0 LDC.64 R6, c[0x3][0x420] ;  /* 0x00c10800ff068b82 */ /* 0x000ea20000000a00 */
[----:B------:R-:W-:Y:S01]  /*05c0*/  @!P0 MOV R4, 0x400 ;  /* 0x0000040000048802 */ /* 0x000fe20000000f00 */
[----:B--2---:R2:W-:Y:S03]  /*05d0*/  @!P0 STG.E desc[UR6][R6.64], RZ ;  /* 0x000000ff06008986 */ /* 0x0045e6000c101906 */
[----:B-1----:R-:W-:-:S05]  /*05e0*/  @!P0 LEA R4, R5, R4, 0x18 ;  /* 0x0000000405048211 */ /* 0x002fca00078ec0ff */
[----:B------:R2:W-:Y:S02]  /*05f0*/  @!P0 STS [R4], RZ ;  /* 0x000000ff04008388 */ /* 0x0005e40000000800 */
.L_x_17:
[----:B------:R-:W-:Y:S05]  /*0600*/  BSYNC.RECONVERGENT B0 ;  /* 0x0000000000007941 */ /* 0x000fea0003800200 */
.L_x_16:
[----:B------:R-:W-:-:S04]  /*0610*/  IMAD.WIDE.U32 R18, R25, 0x10, R18 ;  /* 0x0000001019127825 */ /* 0x000fc800078e0012 */
[----:B------:R-:W-:-:S04]  /*0620*/  IMAD.WIDE.U32 R20, R25, 0x4, R20 ;  /* 0x0000000419147825 */ /* 0x000fc800078e0014 */
[----:B0-----:R-:W-:Y:S01]  /*0630*/  IMAD.WIDE.U32 R22, R25, 0x4, R22 ;  /* 0x0000000419167825 */ /* 0x001fe200078e0016 */
[----:B------:R-:W-:Y:S06]  /*0640*/  @!P1 BRA `(.L_x_18) ;  /* 0xfffffffc00249947 */ /* 0x000fec000383ffff */
[----:B------:R-:W-:Y:S05]  /*0650*/  EXIT ;  /* 0x000000000000794d */ /* 0x000fea0003800000 */
.L_x_19:
        /* <DEDUP_REMOVED lines=10> */
.L_x_24:


//--------------------- .text._Z32kComputeCCMAConstraintDirectionsv --------------------------
	.section	.text._Z32kComputeCCMAConstraintDirectionsv,"ax",@progbits
	.align	128
.text._Z32kComputeCCMAConstraintDirectionsv:
        .type           _Z32kComputeCCMAConstraintDirectionsv,@function
        .size           _Z32kComputeCCMAConstraintDirectionsv,(.L_x_25 - _Z32kComputeCCMAConstraintDirectionsv)
        .other          _Z32kComputeCCMAConstraintDirectionsv,@"STO_CUDA_ENTRY STV_DEFAULT"
_Z32kComputeCCMAConstraintDirectionsv:
[----:B------:R-:W-:Y:S01]  /*0000*/  LDC R1, c[0x0][0x37c] ;  /* 0x0000df00ff017b82 */ /* 0x000fe20000000800 */
        /* <DEDUP_REMOVED lines=11> */
[----:B------:R-:W-:Y:S01]  /*00c0*/  MOV R0, R5 ;  /* 0x0000000500007202 */ /* 0x000fe20000000f00 */
[----:B------:R-:W1:Y:S06]  /*00d0*/  LDCU.64 UR6, c[0x0][0x358] ;  /* 0x00006b00ff0677ac */ /* 0x000e6c0008000a00 */
[----:B------:R-:W2:Y:S08]  /*00e0*/  LDC.64 R2, c[0x3][0x3f0] ;  /* 0x00c0fc00ff027b82 */ /* 0x000eb00000000a00 */
[----:B------:R-:W3:Y:S01]  /*00f0*/  LDC.64 R8, c[0x3][0x3f8] ;  /* 0x00c0fe00ff087b82 */ /* 0x000ee20000000a00 */
[----:B0-----:R-:W-:-:S05]  /*0100*/  LOP3.LUT R13, R13, 0xffff, RZ, 0xc0, !PT ;  /* 0x0000ffff0d0d7812 */ /* 0x001fca00078ec0ff */
[----:B------:R-:W-:Y:S02]  /*0110*/  IMAD R13, R13, UR4, RZ ;  /* 0x000000040d0d7c24 */ /* 0x000fe4000f8e02ff */
[----:B--2---:R-:W-:-:S04]  /*0120*/  IMAD.WIDE.U32 R2, R5, 0x8, R2 ;  /* 0x0000000805027825 */ /* 0x004fc800078e0002 */
[----:B-1-3--:R-:W-:-:S07]  /*0130*/  IMAD.WIDE.U32 R8, R5, 0x10, R8 ;  /* 0x0000001005087825 */ /* 0x00afce00078e0008 */
.L_x_20:
[----:B------:R-:W2:Y:S01]  /*0140*/  LDG.E.64 R6, desc[UR6][R2.64] ;  /* 0x0000000602067981 */ /* 0x000ea2000c1e1b00 */
[----:B------:R-:W2:Y:S03]  /*0150*/  LDC.64 R10, c[0x3][0x450] ;  /* 0x00c11400ff0a7b82 */ /* 0x000ea60000000a00 */
[----:B------:R-:W3:Y:S01]  /*0160*/  LDG.E R23, desc[UR6][R8.64+0xc] ;  /* 0x00000c0608177981 */ /* 0x000ee2000c1e1900 */
[----:B------:R-:W-:Y:S01]  /*0170*/  IADD3 R0, PT, PT, R13, R0, RZ ;  /* 0x000000000d007210 */ /* 0x000fe20007ffe0ff */
[----:B--2---:R-:W-:-:S04]  /*0180*/  IMAD.WIDE R4, R6, 0x10, R10 ;  /* 0x0000001006047825 */ /* 0x004fc800078e020a */
[----:B------:R-:W-:Y:S02]  /*0190*/  IMAD.WIDE R10, R7, 0x10, R10 ;  /* 0x00000010070a7825 */ /* 0x000fe400078e020a */
[----:B------:R-:W2:Y:S04]  /*01a0*/  LDG.E.128 R4, desc[UR6][R4.64] ;  /* 0x0000000604047981 */ /* 0x000ea8000c1e1d00 */
[----:B------:R-:W2:Y:S01]  /*01b0*/  LDG.E.128 R16, desc[UR6][R10.64] ;  /* 0x000000060a107981 */ /* 0x000ea2000c1e1d00 */
[----:B------:R-:W-:Y:S01]  /*01c0*/  ISETP.GE.U32.AND P0, PT, R0, UR5, PT ;  /* 0x0000000500007c0c */ /* 0x000fe2000bf06070 */
[----:B------:R-:W-:-:S04]  /*01d0*/  IMAD.WIDE.U32 R2, R13, 0x8, R2 ;  /* 0x000000080d027825 */ /* 0x000fc800078e0002 */
[----:B--2---:R-:W-:Y:S01]  /*01e0*/  FADD.FTZ R20, R4, -R16 ;  /* 0x8000001004147221 */ /* 0x004fe20000010000 */
[----:B------:R-:W-:Y:S01]  /*01f0*/  FADD.FTZ R21, R5, -R17 ;  /* 0x8000001105157221 */ /* 0x000fe20000010000 */
[----:B------:R-:W-:-:S05]  /*0200*/  FADD.FTZ R22, R6, -R18 ;  /* 0x8000001206167221 */ /* 0x000fca0000010000 */
[----:B---3--:R0:W-:Y:S02]  /*0210*/  STG.E.128 desc[UR6][R8.64], R20 ;  /* 0x0000001408007986 */ /* 0x0081e4000c101d06 */
[----:B0-----:R-:W-:Y:S01]  /*0220*/  IMAD.WIDE.U32 R8, R13, 0x10, R8 ;  /* 0x000000100d087825 */ /* 0x001fe200078e0008 */
[----:B------:R-:W-:Y:S06]  /*0230*/  @!P0 BRA `(.L_x_20) ;  /* 0xfffffffc00c08947 */ /* 0x000fec000383ffff */
[----:B------:R-:W-:Y:S05]  /*0240*/  EXIT ;  /* 0x000000000000794d */ /* 0x000fea0003800000 */
.L_x_21:
        /* <DEDUP_REMOVED lines=11> */
.L_x_25:


//--------------------- .nv.global.init           --------------------------
	.section	.nv.global.init,"aw",@progbits
	.align	8
.nv.global.init:
	.type		_ZTVSt9exception,@object
	.size		_ZTVSt9exception,(_ZTVN6OpenMM15OpenMMExceptionE - _ZTVSt9exception)
_ZTVSt9exception:
	.zero		40
	.type		_ZTVN6OpenMM15OpenMMExceptionE,@object
	.size		_ZTVN6OpenMM15OpenMMExceptionE,(.L_4 - _ZTVN6OpenMM15OpenMMExceptionE)
_ZTVN6OpenMM15OpenMMExceptionE:
	.zero		40
.L_4:


//--------------------- .nv.shared.reserved.0     --------------------------
	.section	.nv.shared.reserved.0,"aw",@nobits
	.weak		__nv_reservedSMEM_offset_0_alias
	.size		__nv_reservedSMEM_offset_0_alias, 0, 64
	.other		__nv_reservedSMEM_offset_0_alias,@"STO_CUDA_RESERVED_SHARED STV_DEFAULT"
__nv_reservedSMEM_offset_0_alias:
	.zero		0
	.zero		64


//--------------------- .nv.global                --------------------------
	.section	.nv.global,"aw",@nobits
	.align	8
.nv.global:
	.type		_ZTVN10__cxxabiv117__class_type_infoE,@object
	.size		_ZTVN10__cxxabiv117__class_type_infoE,(_ZTVN10__cxxabiv120__si_class_type_infoE - _ZTVN10__cxxabiv117__class_type_infoE)
_ZTVN10__cxxabiv117__class_type_infoE:
	.zero		8
	.type		_ZTVN10__cxxabiv120__si_class_type_infoE,@object
	.size		_ZTVN10__cxxabiv120__si_class_type_infoE,(.L_2 - _ZTVN10__cxxabiv120__si_class_type_infoE)
_ZTVN10__cxxabiv120__si_class_type_infoE:
	.zero		8
.L_2:


//--------------------- .nv.shared._Z28kComputeCCMAConstraintForcesP6float4b --------------------------
	.section	.nv.shared._Z28kComputeCCMAConstraintForcesP6float4b,"aw",@nobits
	.sectionflags	@""
	.align	4
.nv.shared._Z28kComputeCCMAConstraintForcesP6float4b:
	.zero		1028


//--------------------- .nv.constant0._Z24kUpdateCCMAAtomPositionsP6float4i --------------------------
	.section	.nv.constant0._Z24kUpdateCCMAAtomPositionsP6float4i,"a",@progbits
	.sectionflags	@""
	.align	4
.nv.constant0._Z24kUpdateCCMAAtomPositionsP6float4i:
	.zero		908


//--------------------- .nv.constant0._Z31kMultiplyByCCMAConstraintMatrixv --------------------------
	.section	.nv.constant0._Z31kMultiplyByCCMAConstraintMatrixv,"a",@progbits
	.sectionflags	@""
	.align	4
.nv.constant0._Z31kMultiplyByCCMAConstraintMatrixv:
	.zero		896


//--------------------- .nv.constant0._Z28kComputeCCMAConstraintForcesP6float4b --------------------------
	.section	.nv.constant0._Z28kComputeCCMAConstraintForcesP6float4b,"a",@progbits
	.sectionflags	@""
	.align	4
.nv.constant0._Z28kComputeCCMAConstraintForcesP6float4b:
	.zero		905


//--------------------- .nv.constant0._Z32kComputeCCMAConstraintDirectionsv --------------------------
	.section	.nv.constant0._Z32kComputeCCMAConstraintDirectionsv,"a",@progbits
	.sectionflags	@""
	.align	4
.nv.constant0._Z32kComputeCCMAConstraintDirectionsv:
	.zero		896


//--------------------- SYMBOLS --------------------------

	.type		.nv.reservedSmem.offset0,@object
	.size		.nv.reservedSmem.offset0,0x4
	.type		.nv.reservedSmem.cap,@object
	.size		.nv.reservedSmem.cap,0x4
